//
// Generated by NVIDIA NVVM Compiler
//
// Compiler Build ID: CL-36424714
// Cuda compilation tools, release 13.0, V13.0.88
// Based on NVVM 20.0.0
//

.version 9.0
.target sm_100
.address_size 64

	// .globl	kernelFunc
.global .align 4 .b8 __cudart_i2opi_f[24] = {65, 144, 67, 60, 153, 149, 98, 219, 192, 221, 52, 245, 209, 87, 39, 252, 41, 21, 68, 78, 110, 131, 249, 162};

.visible .entry kernelFunc(
	.param .u64 .ptr .align 1 kernelFunc_param_0,
	.param .u64 .ptr .align 1 kernelFunc_param_1,
	.param .u64 .ptr .align 1 kernelFunc_param_2,
	.param .u64 .ptr .align 1 kernelFunc_param_3,
	.param .u64 .ptr .align 1 kernelFunc_param_4,
	.param .u64 .ptr .align 1 kernelFunc_param_5,
	.param .u64 .ptr .align 1 kernelFunc_param_6,
	.param .u64 .ptr .align 1 kernelFunc_param_7,
	.param .u64 .ptr .align 1 kernelFunc_param_8,
	.param .u64 .ptr .align 1 kernelFunc_param_9,
	.param .u64 .ptr .align 1 kernelFunc_param_10,
	.param .u64 .ptr .align 1 kernelFunc_param_11,
	.param .u64 .ptr .align 1 kernelFunc_param_12,
	.param .u64 .ptr .align 1 kernelFunc_param_13,
	.param .u64 .ptr .align 1 kernelFunc_param_14,
	.param .u64 .ptr .align 1 kernelFunc_param_15,
	.param .u64 .ptr .align 1 kernelFunc_param_16,
	.param .u64 .ptr .align 1 kernelFunc_param_17
)
{
	.local .align 4 .b8 	__local_depot0[28];
	.reg .b64 	%SP;
	.reg .b64 	%SPL;
	.reg .pred 	%p<73>;
	.reg .b16 	%rs<7>;
	.reg .b32 	%r<325>;
	.reg .b32 	%f<258>;
	.reg .b64 	%rd<203>;
	.reg .b64 	%fd<17>;

	mov.u64 	%SPL, __local_depot0;
	ld.param.u64 	%rd64, [kernelFunc_param_2];
	ld.param.u64 	%rd65, [kernelFunc_param_3];
	ld.param.u64 	%rd66, [kernelFunc_param_4];
	ld.param.u64 	%rd67, [kernelFunc_param_6];
	ld.param.u64 	%rd68, [kernelFunc_param_7];
	ld.param.u64 	%rd69, [kernelFunc_param_8];
	ld.param.u64 	%rd70, [kernelFunc_param_9];
	ld.param.u64 	%rd71, [kernelFunc_param_10];
	ld.param.u64 	%rd72, [kernelFunc_param_11];
	ld.param.u64 	%rd73, [kernelFunc_param_12];
	ld.param.u64 	%rd74, [kernelFunc_param_13];
	ld.param.u64 	%rd75, [kernelFunc_param_14];
	ld.param.u64 	%rd76, [kernelFunc_param_15];
	ld.param.u64 	%rd77, [kernelFunc_param_16];
	ld.param.u64 	%rd78, [kernelFunc_param_17];
	cvta.to.global.u64 	%rd79, %rd76;
	cvta.to.global.u64 	%rd80, %rd77;
	cvta.to.global.u64 	%rd81, %rd75;
	cvta.to.global.u64 	%rd82, %rd74;
	cvta.to.global.u64 	%rd83, %rd78;
	cvta.to.global.u64 	%rd84, %rd73;
	cvta.to.global.u64 	%rd85, %rd72;
	cvta.to.global.u64 	%rd86, %rd71;
	cvta.to.global.u64 	%rd87, %rd70;
	cvta.to.global.u64 	%rd88, %rd69;
	cvta.to.global.u64 	%rd89, %rd68;
	cvta.to.global.u64 	%rd90, %rd67;
	cvta.to.global.u64 	%rd91, %rd66;
	cvta.to.global.u64 	%rd92, %rd65;
	cvta.to.global.u64 	%rd93, %rd64;
	add.u64 	%rd1, %SPL, 0;
	mov.u32 	%r1, %ctaid.y;
	mov.u32 	%r111, %ctaid.x;
	mul.wide.u32 	%rd95, %r111, 4;
	add.s64 	%rd96, %rd93, %rd95;
	ld.global.u32 	%r2, [%rd96];
	add.s64 	%rd97, %rd92, %rd95;
	ld.global.f32 	%f1, [%rd97];
	add.s64 	%rd98, %rd91, %rd95;
	ld.global.f32 	%f54, [%rd98];
	mul.wide.u32 	%rd99, %r111, 2;
	add.s64 	%rd100, %rd90, %rd99;
	ld.global.u16 	%rs1, [%rd100];
	add.s64 	%rd101, %rd89, %rd99;
	ld.global.u16 	%rs2, [%rd101];
	ld.global.f32 	%f2, [%rd88];
	ld.global.f32 	%f3, [%rd87];
	ld.global.f32 	%f55, [%rd86];
	ld.global.f32 	%f56, [%rd85];
	ld.global.u16 	%rs4, [%rd84];
	mad.lo.s32 	%r112, %r111, 5, %r1;
	mul.wide.u32 	%rd102, %r112, 4;
	add.s64 	%rd2, %rd82, %rd102;
	add.s64 	%rd3, %rd81, %rd102;
	add.s64 	%rd4, %rd79, %rd102;
	add.s64 	%rd5, %rd80, %rd102;
	mul.wide.u32 	%rd103, %r112, 2;
	add.s64 	%rd104, %rd83, %rd103;
	setp.eq.s16 	%p1, %rs1, 0;
	add.f32 	%f57, %f55, 0f40490E56;
	selp.f32 	%f4, %f55, %f57, %p1;
	or.b16  	%rs5, %rs1, %rs2;
	setp.ne.s16 	%p2, %rs5, 0;
	selp.f32 	%f5, %f54, %f56, %p2;
	setp.ne.s16 	%p3, %rs1, %rs4;
	selp.u16 	%rs6, 1, 0, %p3;
	st.global.u16 	[%rd104], %rs6;
	setp.ne.s32 	%p4, %r2, 0;
	@%p4 bra 	$L__BB0_52;
	abs.f32 	%f129, %f5;
	setp.geu.f32 	%p24, %f129, 0f38D1B717;
	@%p24 bra 	$L__BB0_19;
	mul.f32 	%f211, %f4, 0f3F22F983;
	cvt.rni.s32.f32 	%r300, %f211;
	cvt.rn.f32.s32 	%f212, %r300;
	fma.rn.f32 	%f213, %f212, 0fBFC90FDA, %f4;
	fma.rn.f32 	%f214, %f212, 0fB3A22168, %f213;
	fma.rn.f32 	%f250, %f212, 0fA7C234C5, %f214;
	abs.f32 	%f7, %f4;
	setp.ltu.f32 	%p57, %f7, 0f47CE4780;
	mov.u32 	%r296, %r300;
	mov.f32 	%f249, %f250;
	@%p57 bra 	$L__BB0_10;
	setp.neu.f32 	%p58, %f7, 0f7F800000;
	@%p58 bra 	$L__BB0_5;
	mov.f32 	%f217, 0f00000000;
	mul.rn.f32 	%f249, %f4, %f217;
	mov.b32 	%r296, 0;
	bra.uni 	$L__BB0_10;
$L__BB0_5:
	mov.b32 	%r4, %f4;
	shl.b32 	%r249, %r4, 8;
	or.b32  	%r5, %r249, -2147483648;
	mov.b64 	%rd181, 0;
	mov.b32 	%r293, 0;
	mov.u64 	%rd179, __cudart_i2opi_f;
	mov.u64 	%rd180, %rd1;
$L__BB0_6:
	.pragma "nounroll";
	ld.global.nc.u32 	%r250, [%rd179];
	mad.wide.u32 	%rd163, %r250, %r5, %rd181;
	shr.u64 	%rd181, %rd163, 32;
	st.local.u32 	[%rd180], %rd163;
	add.s32 	%r293, %r293, 1;
	add.s64 	%rd180, %rd180, 4;
	add.s64 	%rd179, %rd179, 4;
	setp.ne.s32 	%p59, %r293, 6;
	@%p59 bra 	$L__BB0_6;
	shr.u32 	%r251, %r4, 23;
	st.local.u32 	[%rd1+24], %rd181;
	and.b32  	%r8, %r251, 31;
	and.b32  	%r252, %r251, 224;
	add.s32 	%r253, %r252, -128;
	shr.u32 	%r254, %r253, 5;
	mul.wide.u32 	%rd164, %r254, 4;
	sub.s64 	%rd12, %rd1, %rd164;
	ld.local.u32 	%r294, [%rd12+24];
	ld.local.u32 	%r295, [%rd12+20];
	setp.eq.s32 	%p60, %r8, 0;
	@%p60 bra 	$L__BB0_9;
	shf.l.wrap.b32 	%r294, %r295, %r294, %r8;
	ld.local.u32 	%r255, [%rd12+16];
	shf.l.wrap.b32 	%r295, %r255, %r295, %r8;
$L__BB0_9:
	shr.u32 	%r256, %r294, 30;
	shf.l.wrap.b32 	%r257, %r295, %r294, 2;
	shl.b32 	%r258, %r295, 2;
	shr.u32 	%r259, %r257, 31;
	add.s32 	%r260, %r259, %r256;
	neg.s32 	%r261, %r260;
	setp.lt.s32 	%p61, %r4, 0;
	selp.b32 	%r296, %r261, %r260, %p61;
	xor.b32  	%r262, %r257, %r4;
	shr.s32 	%r263, %r257, 31;
	xor.b32  	%r264, %r263, %r257;
	xor.b32  	%r265, %r263, %r258;
	cvt.u64.u32 	%rd165, %r264;
	shl.b64 	%rd166, %rd165, 32;
	cvt.u64.u32 	%rd167, %r265;
	or.b64  	%rd168, %rd166, %rd167;
	cvt.rn.f64.s64 	%fd13, %rd168;
	mul.f64 	%fd14, %fd13, 0d3BF921FB54442D19;
	cvt.rn.f32.f64 	%f215, %fd14;
	neg.f32 	%f216, %f215;
	setp.lt.s32 	%p62, %r262, 0;
	selp.f32 	%f249, %f216, %f215, %p62;
$L__BB0_10:
	setp.ltu.f32 	%p63, %f7, 0f47CE4780;
	add.s32 	%r267, %r296, 1;
	mul.rn.f32 	%f218, %f249, %f249;
	and.b32  	%r268, %r296, 1;
	setp.eq.b32 	%p64, %r268, 1;
	selp.f32 	%f219, %f249, 0f3F800000, %p64;
	fma.rn.f32 	%f220, %f218, %f219, 0f00000000;
	fma.rn.f32 	%f221, %f218, 0f37CBAC00, 0fBAB607ED;
	selp.f32 	%f222, 0fB94D4153, %f221, %p64;
	selp.f32 	%f223, 0f3C0885E4, 0f3D2AAABB, %p64;
	fma.rn.f32 	%f224, %f222, %f218, %f223;
	selp.f32 	%f225, 0fBE2AAAA8, 0fBEFFFFFF, %p64;
	fma.rn.f32 	%f226, %f224, %f218, %f225;
	fma.rn.f32 	%f227, %f226, %f220, %f219;
	and.b32  	%r269, %r267, 2;
	setp.eq.s32 	%p65, %r269, 0;
	mov.f32 	%f228, 0f00000000;
	sub.f32 	%f229, %f228, %f227;
	selp.f32 	%f11, %f227, %f229, %p65;
	@%p63 bra 	$L__BB0_18;
	setp.neu.f32 	%p66, %f7, 0f7F800000;
	@%p66 bra 	$L__BB0_13;
	mov.f32 	%f232, 0f00000000;
	mul.rn.f32 	%f250, %f4, %f232;
	mov.b32 	%r300, 0;
	bra.uni 	$L__BB0_18;
$L__BB0_13:
	mov.b32 	%r17, %f4;
	shl.b32 	%r271, %r17, 8;
	or.b32  	%r18, %r271, -2147483648;
	mov.b64 	%rd184, 0;
	mov.b32 	%r297, 0;
	mov.u64 	%rd182, __cudart_i2opi_f;
	mov.u64 	%rd183, %rd1;
$L__BB0_14:
	.pragma "nounroll";
	ld.global.nc.u32 	%r272, [%rd182];
	mad.wide.u32 	%rd171, %r272, %r18, %rd184;
	shr.u64 	%rd184, %rd171, 32;
	st.local.u32 	[%rd183], %rd171;
	add.s32 	%r297, %r297, 1;
	add.s64 	%rd183, %rd183, 4;
	add.s64 	%rd182, %rd182, 4;
	setp.ne.s32 	%p67, %r297, 6;
	@%p67 bra 	$L__BB0_14;
	shr.u32 	%r273, %r17, 23;
	st.local.u32 	[%rd1+24], %rd184;
	and.b32  	%r21, %r273, 31;
	and.b32  	%r274, %r273, 224;
	add.s32 	%r275, %r274, -128;
	shr.u32 	%r276, %r275, 5;
	mul.wide.u32 	%rd172, %r276, 4;
	sub.s64 	%rd19, %rd1, %rd172;
	ld.local.u32 	%r298, [%rd19+24];
	ld.local.u32 	%r299, [%rd19+20];
	setp.eq.s32 	%p68, %r21, 0;
	@%p68 bra 	$L__BB0_17;
	shf.l.wrap.b32 	%r298, %r299, %r298, %r21;
	ld.local.u32 	%r277, [%rd19+16];
	shf.l.wrap.b32 	%r299, %r277, %r299, %r21;
$L__BB0_17:
	shr.u32 	%r278, %r298, 30;
	shf.l.wrap.b32 	%r279, %r299, %r298, 2;
	shl.b32 	%r280, %r299, 2;
	shr.u32 	%r281, %r279, 31;
	add.s32 	%r282, %r281, %r278;
	neg.s32 	%r283, %r282;
	setp.lt.s32 	%p69, %r17, 0;
	selp.b32 	%r300, %r283, %r282, %p69;
	xor.b32  	%r284, %r279, %r17;
	shr.s32 	%r285, %r279, 31;
	xor.b32  	%r286, %r285, %r279;
	xor.b32  	%r287, %r285, %r280;
	cvt.u64.u32 	%rd173, %r286;
	shl.b64 	%rd174, %rd173, 32;
	cvt.u64.u32 	%rd175, %r287;
	or.b64  	%rd176, %rd174, %rd175;
	cvt.rn.f64.s64 	%fd15, %rd176;
	mul.f64 	%fd16, %fd15, 0d3BF921FB54442D19;
	cvt.rn.f32.f64 	%f230, %fd16;
	neg.f32 	%f231, %f230;
	setp.lt.s32 	%p70, %r284, 0;
	selp.f32 	%f250, %f231, %f230, %p70;
$L__BB0_18:
	mul.rn.f32 	%f233, %f250, %f250;
	and.b32  	%r289, %r300, 1;
	setp.eq.b32 	%p71, %r289, 1;
	selp.f32 	%f234, 0f3F800000, %f250, %p71;
	fma.rn.f32 	%f235, %f233, %f234, 0f00000000;
	fma.rn.f32 	%f236, %f233, 0f37CBAC00, 0fBAB607ED;
	selp.f32 	%f237, %f236, 0fB94D4153, %p71;
	selp.f32 	%f238, 0f3D2AAABB, 0f3C0885E4, %p71;
	fma.rn.f32 	%f239, %f237, %f233, %f238;
	selp.f32 	%f240, 0fBEFFFFFF, 0fBE2AAAA8, %p71;
	fma.rn.f32 	%f241, %f239, %f233, %f240;
	fma.rn.f32 	%f242, %f241, %f235, %f234;
	and.b32  	%r290, %r300, 2;
	setp.eq.s32 	%p72, %r290, 0;
	mov.f32 	%f243, 0f00000000;
	sub.f32 	%f244, %f243, %f242;
	selp.f32 	%f245, %f242, %f244, %p72;
	mad.lo.s32 	%r291, %r1, 20, 20;
	cvt.rn.f32.u32 	%f246, %r291;
	fma.rn.f32 	%f247, %f11, %f246, %f2;
	st.global.f32 	[%rd2], %f247;
	fma.rn.f32 	%f248, %f245, %f246, %f3;
	st.global.f32 	[%rd3], %f248;
	mov.b32 	%r292, 0;
	st.global.u32 	[%rd5], %r292;
	st.global.f32 	[%rd4], %f4;
	bra.uni 	$L__BB0_71;
$L__BB0_19:
	mov.f32 	%f130, 0f447A0000;
	div.rn.f32 	%f15, %f130, %f5;
	add.f32 	%f16, %f4, 0f3FC90E56;
	mul.f32 	%f131, %f16, 0f3F22F983;
	cvt.rni.s32.f32 	%r308, %f131;
	cvt.rn.f32.s32 	%f132, %r308;
	fma.rn.f32 	%f133, %f132, 0fBFC90FDA, %f16;
	fma.rn.f32 	%f134, %f132, 0fB3A22168, %f133;
	fma.rn.f32 	%f252, %f132, 0fA7C234C5, %f134;
	abs.f32 	%f18, %f16;
	setp.ltu.f32 	%p25, %f18, 0f47CE4780;
	mov.u32 	%r304, %r308;
	mov.f32 	%f251, %f252;
	@%p25 bra 	$L__BB0_27;
	setp.neu.f32 	%p26, %f18, 0f7F800000;
	@%p26 bra 	$L__BB0_22;
	mov.f32 	%f137, 0f00000000;
	mul.rn.f32 	%f251, %f16, %f137;
	mov.b32 	%r304, 0;
	bra.uni 	$L__BB0_27;
$L__BB0_22:
	mov.b32 	%r31, %f16;
	shl.b32 	%r162, %r31, 8;
	or.b32  	%r32, %r162, -2147483648;
	mov.b64 	%rd187, 0;
	mov.b32 	%r301, 0;
	mov.u64 	%rd185, __cudart_i2opi_f;
	mov.u64 	%rd186, %rd1;
$L__BB0_23:
	.pragma "nounroll";
	ld.global.nc.u32 	%r163, [%rd185];
	mad.wide.u32 	%rd131, %r163, %r32, %rd187;
	shr.u64 	%rd187, %rd131, 32;
	st.local.u32 	[%rd186], %rd131;
	add.s32 	%r301, %r301, 1;
	add.s64 	%rd186, %rd186, 4;
	add.s64 	%rd185, %rd185, 4;
	setp.ne.s32 	%p27, %r301, 6;
	@%p27 bra 	$L__BB0_23;
	shr.u32 	%r164, %r31, 23;
	st.local.u32 	[%rd1+24], %rd187;
	and.b32  	%r35, %r164, 31;
	and.b32  	%r165, %r164, 224;
	add.s32 	%r166, %r165, -128;
	shr.u32 	%r167, %r166, 5;
	mul.wide.u32 	%rd132, %r167, 4;
	sub.s64 	%rd26, %rd1, %rd132;
	ld.local.u32 	%r302, [%rd26+24];
	ld.local.u32 	%r303, [%rd26+20];
	setp.eq.s32 	%p28, %r35, 0;
	@%p28 bra 	$L__BB0_26;
	shf.l.wrap.b32 	%r302, %r303, %r302, %r35;
	ld.local.u32 	%r168, [%rd26+16];
	shf.l.wrap.b32 	%r303, %r168, %r303, %r35;
$L__BB0_26:
	shr.u32 	%r169, %r302, 30;
	shf.l.wrap.b32 	%r170, %r303, %r302, 2;
	shl.b32 	%r171, %r303, 2;
	shr.u32 	%r172, %r170, 31;
	add.s32 	%r173, %r172, %r169;
	neg.s32 	%r174, %r173;
	setp.lt.s32 	%p29, %r31, 0;
	selp.b32 	%r304, %r174, %r173, %p29;
	xor.b32  	%r175, %r170, %r31;
	shr.s32 	%r176, %r170, 31;
	xor.b32  	%r177, %r176, %r170;
	xor.b32  	%r178, %r176, %r171;
	cvt.u64.u32 	%rd133, %r177;
	shl.b64 	%rd134, %rd133, 32;
	cvt.u64.u32 	%rd135, %r178;
	or.b64  	%rd136, %rd134, %rd135;
	cvt.rn.f64.s64 	%fd5, %rd136;
	mul.f64 	%fd6, %fd5, 0d3BF921FB54442D19;
	cvt.rn.f32.f64 	%f135, %fd6;
	neg.f32 	%f136, %f135;
	setp.lt.s32 	%p30, %r175, 0;
	selp.f32 	%f251, %f136, %f135, %p30;
$L__BB0_27:
	setp.ltu.f32 	%p31, %f18, 0f47CE4780;
	add.s32 	%r180, %r304, 1;
	mul.rn.f32 	%f138, %f251, %f251;
	and.b32  	%r181, %r304, 1;
	setp.eq.b32 	%p32, %r181, 1;
	selp.f32 	%f139, %f251, 0f3F800000, %p32;
	fma.rn.f32 	%f140, %f138, %f139, 0f00000000;
	fma.rn.f32 	%f141, %f138, 0f37CBAC00, 0fBAB607ED;
	selp.f32 	%f142, 0fB94D4153, %f141, %p32;
	selp.f32 	%f143, 0f3C0885E4, 0f3D2AAABB, %p32;
	fma.rn.f32 	%f144, %f142, %f138, %f143;
	selp.f32 	%f145, 0fBE2AAAA8, 0fBEFFFFFF, %p32;
	fma.rn.f32 	%f146, %f144, %f138, %f145;
	fma.rn.f32 	%f147, %f146, %f140, %f139;
	and.b32  	%r182, %r180, 2;
	setp.eq.s32 	%p33, %r182, 0;
	mov.f32 	%f148, 0f00000000;
	sub.f32 	%f149, %f148, %f147;
	selp.f32 	%f150, %f147, %f149, %p33;
	mul.f32 	%f22, %f15, %f150;
	@%p31 bra 	$L__BB0_35;
	setp.neu.f32 	%p34, %f18, 0f7F800000;
	@%p34 bra 	$L__BB0_30;
	mov.f32 	%f153, 0f00000000;
	mul.rn.f32 	%f252, %f16, %f153;
	mov.b32 	%r308, 0;
	bra.uni 	$L__BB0_35;
$L__BB0_30:
	mov.b32 	%r44, %f16;
	shl.b32 	%r184, %r44, 8;
	or.b32  	%r45, %r184, -2147483648;
	mov.b64 	%rd190, 0;
	mov.b32 	%r305, 0;
	mov.u64 	%rd188, __cudart_i2opi_f;
	mov.u64 	%rd189, %rd1;
$L__BB0_31:
	.pragma "nounroll";
	ld.global.nc.u32 	%r185, [%rd188];
	mad.wide.u32 	%rd139, %r185, %r45, %rd190;
	shr.u64 	%rd190, %rd139, 32;
	st.local.u32 	[%rd189], %rd139;
	add.s32 	%r305, %r305, 1;
	add.s64 	%rd189, %rd189, 4;
	add.s64 	%rd188, %rd188, 4;
	setp.ne.s32 	%p35, %r305, 6;
	@%p35 bra 	$L__BB0_31;
	shr.u32 	%r186, %r44, 23;
	st.local.u32 	[%rd1+24], %rd190;
	and.b32  	%r48, %r186, 31;
	and.b32  	%r187, %r186, 224;
	add.s32 	%r188, %r187, -128;
	shr.u32 	%r189, %r188, 5;
	mul.wide.u32 	%rd140, %r189, 4;
	sub.s64 	%rd33, %rd1, %rd140;
	ld.local.u32 	%r306, [%rd33+24];
	ld.local.u32 	%r307, [%rd33+20];
	setp.eq.s32 	%p36, %r48, 0;
	@%p36 bra 	$L__BB0_34;
	shf.l.wrap.b32 	%r306, %r307, %r306, %r48;
	ld.local.u32 	%r190, [%rd33+16];
	shf.l.wrap.b32 	%r307, %r190, %r307, %r48;
$L__BB0_34:
	shr.u32 	%r191, %r306, 30;
	shf.l.wrap.b32 	%r192, %r307, %r306, 2;
	shl.b32 	%r193, %r307, 2;
	shr.u32 	%r194, %r192, 31;
	add.s32 	%r195, %r194, %r191;
	neg.s32 	%r196, %r195;
	setp.lt.s32 	%p37, %r44, 0;
	selp.b32 	%r308, %r196, %r195, %p37;
	xor.b32  	%r197, %r192, %r44;
	shr.s32 	%r198, %r192, 31;
	xor.b32  	%r199, %r198, %r192;
	xor.b32  	%r200, %r198, %r193;
	cvt.u64.u32 	%rd141, %r199;
	shl.b64 	%rd142, %rd141, 32;
	cvt.u64.u32 	%rd143, %r200;
	or.b64  	%rd144, %rd142, %rd143;
	cvt.rn.f64.s64 	%fd7, %rd144;
	mul.f64 	%fd8, %fd7, 0d3BF921FB54442D19;
	cvt.rn.f32.f64 	%f151, %fd8;
	neg.f32 	%f152, %f151;
	setp.lt.s32 	%p38, %r197, 0;
	selp.f32 	%f252, %f152, %f151, %p38;
$L__BB0_35:
	mul.rn.f32 	%f154, %f252, %f252;
	and.b32  	%r202, %r308, 1;
	setp.eq.b32 	%p39, %r202, 1;
	selp.f32 	%f155, 0f3F800000, %f252, %p39;
	fma.rn.f32 	%f156, %f154, %f155, 0f00000000;
	fma.rn.f32 	%f157, %f154, 0f37CBAC00, 0fBAB607ED;
	selp.f32 	%f158, %f157, 0fB94D4153, %p39;
	selp.f32 	%f159, 0f3D2AAABB, 0f3C0885E4, %p39;
	fma.rn.f32 	%f160, %f158, %f154, %f159;
	selp.f32 	%f161, 0fBEFFFFFF, 0fBE2AAAA8, %p39;
	fma.rn.f32 	%f162, %f160, %f154, %f161;
	fma.rn.f32 	%f163, %f162, %f156, %f155;
	and.b32  	%r203, %r308, 2;
	setp.eq.s32 	%p40, %r203, 0;
	mov.f32 	%f164, 0f00000000;
	sub.f32 	%f165, %f164, %f163;
	selp.f32 	%f166, %f163, %f165, %p40;
	mul.f32 	%f26, %f15, %f166;
	add.f32 	%f27, %f2, %f22;
	add.f32 	%f28, %f3, %f26;
	mul.f32 	%f29, %f5, 0f3CA3D70A;
	mul.f32 	%f167, %f29, 0f3F22F983;
	cvt.rni.s32.f32 	%r316, %f167;
	cvt.rn.f32.s32 	%f168, %r316;
	fma.rn.f32 	%f169, %f168, 0fBFC90FDA, %f29;
	fma.rn.f32 	%f170, %f168, 0fB3A22168, %f169;
	fma.rn.f32 	%f254, %f168, 0fA7C234C5, %f170;
	abs.f32 	%f31, %f29;
	setp.ltu.f32 	%p41, %f31, 0f47CE4780;
	mov.u32 	%r312, %r316;
	mov.f32 	%f253, %f254;
	@%p41 bra 	$L__BB0_43;
	setp.neu.f32 	%p42, %f31, 0f7F800000;
	@%p42 bra 	$L__BB0_38;
	mov.f32 	%f173, 0f00000000;
	mul.rn.f32 	%f253, %f29, %f173;
	mov.b32 	%r312, 0;
	bra.uni 	$L__BB0_43;
$L__BB0_38:
	mov.b32 	%r58, %f29;
	shl.b32 	%r205, %r58, 8;
	or.b32  	%r59, %r205, -2147483648;
	mov.b64 	%rd193, 0;
	mov.b32 	%r309, 0;
	mov.u64 	%rd191, __cudart_i2opi_f;
	mov.u64 	%rd192, %rd1;
$L__BB0_39:
	.pragma "nounroll";
	ld.global.nc.u32 	%r206, [%rd191];
	mad.wide.u32 	%rd147, %r206, %r59, %rd193;
	shr.u64 	%rd193, %rd147, 32;
	st.local.u32 	[%rd192], %rd147;
	add.s32 	%r309, %r309, 1;
	add.s64 	%rd192, %rd192, 4;
	add.s64 	%rd191, %rd191, 4;
	setp.ne.s32 	%p43, %r309, 6;
	@%p43 bra 	$L__BB0_39;
	shr.u32 	%r207, %r58, 23;
	st.local.u32 	[%rd1+24], %rd193;
	and.b32  	%r62, %r207, 31;
	and.b32  	%r208, %r207, 224;
	add.s32 	%r209, %r208, -128;
	shr.u32 	%r210, %r209, 5;
	mul.wide.u32 	%rd148, %r210, 4;
	sub.s64 	%rd40, %rd1, %rd148;
	ld.local.u32 	%r310, [%rd40+24];
	ld.local.u32 	%r311, [%rd40+20];
	setp.eq.s32 	%p44, %r62, 0;
	@%p44 bra 	$L__BB0_42;
	shf.l.wrap.b32 	%r310, %r311, %r310, %r62;
	ld.local.u32 	%r211, [%rd40+16];
	shf.l.wrap.b32 	%r311, %r211, %r311, %r62;
$L__BB0_42:
	shr.u32 	%r212, %r310, 30;
	shf.l.wrap.b32 	%r213, %r311, %r310, 2;
	shl.b32 	%r214, %r311, 2;
	shr.u32 	%r215, %r213, 31;
	add.s32 	%r216, %r215, %r212;
	neg.s32 	%r217, %r216;
	setp.lt.s32 	%p45, %r58, 0;
	selp.b32 	%r312, %r217, %r216, %p45;
	xor.b32  	%r218, %r213, %r58;
	shr.s32 	%r219, %r213, 31;
	xor.b32  	%r220, %r219, %r213;
	xor.b32  	%r221, %r219, %r214;
	cvt.u64.u32 	%rd149, %r220;
	shl.b64 	%rd150, %rd149, 32;
	cvt.u64.u32 	%rd151, %r221;
	or.b64  	%rd152, %rd150, %rd151;
	cvt.rn.f64.s64 	%fd9, %rd152;
	mul.f64 	%fd10, %fd9, 0d3BF921FB54442D19;
	cvt.rn.f32.f64 	%f171, %fd10;
	neg.f32 	%f172, %f171;
	setp.lt.s32 	%p46, %r218, 0;
	selp.f32 	%f253, %f172, %f171, %p46;
$L__BB0_43:
	setp.ltu.f32 	%p47, %f31, 0f47CE4780;
	add.s32 	%r223, %r312, 1;
	mul.rn.f32 	%f174, %f253, %f253;
	and.b32  	%r224, %r312, 1;
	setp.eq.b32 	%p48, %r224, 1;
	selp.f32 	%f175, %f253, 0f3F800000, %p48;
	fma.rn.f32 	%f176, %f174, %f175, 0f00000000;
	fma.rn.f32 	%f177, %f174, 0f37CBAC00, 0fBAB607ED;
	selp.f32 	%f178, 0fB94D4153, %f177, %p48;
	selp.f32 	%f179, 0f3C0885E4, 0f3D2AAABB, %p48;
	fma.rn.f32 	%f180, %f178, %f174, %f179;
	selp.f32 	%f181, 0fBE2AAAA8, 0fBEFFFFFF, %p48;
	fma.rn.f32 	%f182, %f180, %f174, %f181;
	fma.rn.f32 	%f183, %f182, %f176, %f175;
	and.b32  	%r225, %r223, 2;
	setp.eq.s32 	%p49, %r225, 0;
	mov.f32 	%f184, 0f00000000;
	sub.f32 	%f185, %f184, %f183;
	selp.f32 	%f35, %f183, %f185, %p49;
	@%p47 bra 	$L__BB0_51;
	setp.neu.f32 	%p50, %f31, 0f7F800000;
	@%p50 bra 	$L__BB0_46;
	mov.f32 	%f188, 0f00000000;
	mul.rn.f32 	%f254, %f29, %f188;
	mov.b32 	%r316, 0;
	bra.uni 	$L__BB0_51;
$L__BB0_46:
	mov.b32 	%r71, %f29;
	shl.b32 	%r227, %r71, 8;
	or.b32  	%r72, %r227, -2147483648;
	mov.b64 	%rd196, 0;
	mov.b32 	%r313, 0;
	mov.u64 	%rd194, __cudart_i2opi_f;
	mov.u64 	%rd195, %rd1;
$L__BB0_47:
	.pragma "nounroll";
	ld.global.nc.u32 	%r228, [%rd194];
	mad.wide.u32 	%rd155, %r228, %r72, %rd196;
	shr.u64 	%rd196, %rd155, 32;
	st.local.u32 	[%rd195], %rd155;
	add.s32 	%r313, %r313, 1;
	add.s64 	%rd195, %rd195, 4;
	add.s64 	%rd194, %rd194, 4;
	setp.ne.s32 	%p51, %r313, 6;
	@%p51 bra 	$L__BB0_47;
	shr.u32 	%r229, %r71, 23;
	st.local.u32 	[%rd1+24], %rd196;
	and.b32  	%r75, %r229, 31;
	and.b32  	%r230, %r229, 224;
	add.s32 	%r231, %r230, -128;
	shr.u32 	%r232, %r231, 5;
	mul.wide.u32 	%rd156, %r232, 4;
	sub.s64 	%rd47, %rd1, %rd156;
	ld.local.u32 	%r314, [%rd47+24];
	ld.local.u32 	%r315, [%rd47+20];
	setp.eq.s32 	%p52, %r75, 0;
	@%p52 bra 	$L__BB0_50;
	shf.l.wrap.b32 	%r314, %r315, %r314, %r75;
	ld.local.u32 	%r233, [%rd47+16];
	shf.l.wrap.b32 	%r315, %r233, %r315, %r75;
$L__BB0_50:
	shr.u32 	%r234, %r314, 30;
	shf.l.wrap.b32 	%r235, %r315, %r314, 2;
	shl.b32 	%r236, %r315, 2;
	shr.u32 	%r237, %r235, 31;
	add.s32 	%r238, %r237, %r234;
	neg.s32 	%r239, %r238;
	setp.lt.s32 	%p53, %r71, 0;
	selp.b32 	%r316, %r239, %r238, %p53;
	xor.b32  	%r240, %r235, %r71;
	shr.s32 	%r241, %r235, 31;
	xor.b32  	%r242, %r241, %r235;
	xor.b32  	%r243, %r241, %r236;
	cvt.u64.u32 	%rd157, %r242;
	shl.b64 	%rd158, %rd157, 32;
	cvt.u64.u32 	%rd159, %r243;
	or.b64  	%rd160, %rd158, %rd159;
	cvt.rn.f64.s64 	%fd11, %rd160;
	mul.f64 	%fd12, %fd11, 0d3BF921FB54442D19;
	cvt.rn.f32.f64 	%f186, %fd12;
	neg.f32 	%f187, %f186;
	setp.lt.s32 	%p54, %r240, 0;
	selp.f32 	%f254, %f187, %f186, %p54;
$L__BB0_51:
	mul.rn.f32 	%f189, %f254, %f254;
	and.b32  	%r245, %r316, 1;
	setp.eq.b32 	%p55, %r245, 1;
	selp.f32 	%f190, 0f3F800000, %f254, %p55;
	fma.rn.f32 	%f191, %f189, %f190, 0f00000000;
	fma.rn.f32 	%f192, %f189, 0f37CBAC00, 0fBAB607ED;
	selp.f32 	%f193, %f192, 0fB94D4153, %p55;
	selp.f32 	%f194, 0f3D2AAABB, 0f3C0885E4, %p55;
	fma.rn.f32 	%f195, %f193, %f189, %f194;
	selp.f32 	%f196, 0fBEFFFFFF, 0fBE2AAAA8, %p55;
	fma.rn.f32 	%f197, %f195, %f189, %f196;
	fma.rn.f32 	%f198, %f197, %f191, %f190;
	and.b32  	%r246, %r316, 2;
	setp.eq.s32 	%p56, %r246, 0;
	mov.f32 	%f199, 0f00000000;
	sub.f32 	%f200, %f199, %f198;
	selp.f32 	%f201, %f198, %f200, %p56;
	mul.f32 	%f202, %f22, %f35;
	mul.f32 	%f203, %f26, %f201;
	sub.f32 	%f204, %f202, %f203;
	mul.f32 	%f205, %f22, %f201;
	fma.rn.f32 	%f206, %f26, %f35, %f205;
	sub.f32 	%f207, %f27, %f204;
	st.global.f32 	[%rd2], %f207;
	sub.f32 	%f208, %f28, %f206;
	st.global.f32 	[%rd3], %f208;
	add.s32 	%r247, %r1, 1;
	cvt.rn.f32.u32 	%f209, %r247;
	fma.rn.f32 	%f210, %f29, %f209, %f4;
	st.global.f32 	[%rd4], %f210;
	st.global.f32 	[%rd5], %f5;
	bra.uni 	$L__BB0_71;
$L__BB0_52:
	rcp.rn.f32 	%f39, %f1;
	mul.f32 	%f58, %f39, %f5;
	setp.lt.s32 	%p5, %r2, 0;
	neg.f32 	%f59, %f58;
	selp.f32 	%f40, %f59, %f58, %p5;
	mul.f32 	%f60, %f40, %f40;
	neg.f32 	%f61, %f60;
	selp.f32 	%f62, %f61, %f60, %p5;
	sub.f32 	%f41, %f4, %f62;
	mul.f32 	%f63, %f41, 0f3F22F983;
	cvt.rni.s32.f32 	%r324, %f63;
	cvt.rn.f32.s32 	%f64, %r324;
	fma.rn.f32 	%f65, %f64, 0fBFC90FDA, %f41;
	fma.rn.f32 	%f66, %f64, 0fB3A22168, %f65;
	fma.rn.f32 	%f256, %f64, 0fA7C234C5, %f66;
	abs.f32 	%f43, %f41;
	setp.ltu.f32 	%p6, %f43, 0f47CE4780;
	mov.u32 	%r320, %r324;
	mov.f32 	%f255, %f256;
	@%p6 bra 	$L__BB0_60;
	setp.neu.f32 	%p7, %f43, 0f7F800000;
	@%p7 bra 	$L__BB0_55;
	mov.f32 	%f69, 0f00000000;
	mul.rn.f32 	%f255, %f41, %f69;
	mov.b32 	%r320, 0;
	bra.uni 	$L__BB0_60;
$L__BB0_55:
	mov.b32 	%r85, %f41;
	shl.b32 	%r114, %r85, 8;
	or.b32  	%r86, %r114, -2147483648;
	mov.b64 	%rd199, 0;
	mov.b32 	%r317, 0;
	mov.u64 	%rd197, __cudart_i2opi_f;
	mov.u64 	%rd198, %rd1;
$L__BB0_56:
	.pragma "nounroll";
	ld.global.nc.u32 	%r115, [%rd197];
	mad.wide.u32 	%rd107, %r115, %r86, %rd199;
	shr.u64 	%rd199, %rd107, 32;
	st.local.u32 	[%rd198], %rd107;
	add.s32 	%r317, %r317, 1;
	add.s64 	%rd198, %rd198, 4;
	add.s64 	%rd197, %rd197, 4;
	setp.ne.s32 	%p8, %r317, 6;
	@%p8 bra 	$L__BB0_56;
	shr.u32 	%r116, %r85, 23;
	st.local.u32 	[%rd1+24], %rd199;
	and.b32  	%r89, %r116, 31;
	and.b32  	%r117, %r116, 224;
	add.s32 	%r118, %r117, -128;
	shr.u32 	%r119, %r118, 5;
	mul.wide.u32 	%rd108, %r119, 4;
	sub.s64 	%rd54, %rd1, %rd108;
	ld.local.u32 	%r318, [%rd54+24];
	ld.local.u32 	%r319, [%rd54+20];
	setp.eq.s32 	%p9, %r89, 0;
	@%p9 bra 	$L__BB0_59;
	shf.l.wrap.b32 	%r318, %r319, %r318, %r89;
	ld.local.u32 	%r120, [%rd54+16];
	shf.l.wrap.b32 	%r319, %r120, %r319, %r89;
$L__BB0_59:
	shr.u32 	%r121, %r318, 30;
	shf.l.wrap.b32 	%r122, %r319, %r318, 2;
	shl.b32 	%r123, %r319, 2;
	shr.u32 	%r124, %r122, 31;
	add.s32 	%r125, %r124, %r121;
	neg.s32 	%r126, %r125;
	setp.lt.s32 	%p10, %r85, 0;
	selp.b32 	%r320, %r126, %r125, %p10;
	xor.b32  	%r127, %r122, %r85;
	shr.s32 	%r128, %r122, 31;
	xor.b32  	%r129, %r128, %r122;
	xor.b32  	%r130, %r128, %r123;
	cvt.u64.u32 	%rd109, %r129;
	shl.b64 	%rd110, %rd109, 32;
	cvt.u64.u32 	%rd111, %r130;
	or.b64  	%rd112, %rd110, %rd111;
	cvt.rn.f64.s64 	%fd1, %rd112;
	mul.f64 	%fd2, %fd1, 0d3BF921FB54442D19;
	cvt.rn.f32.f64 	%f67, %fd2;
	neg.f32 	%f68, %f67;
	setp.lt.s32 	%p11, %r127, 0;
	selp.f32 	%f255, %f68, %f67, %p11;
$L__BB0_60:
	setp.ltu.f32 	%p12, %f43, 0f47CE4780;
	add.s32 	%r132, %r320, 1;
	mul.rn.f32 	%f70, %f255, %f255;
	and.b32  	%r133, %r320, 1;
	setp.eq.b32 	%p13, %r133, 1;
	selp.f32 	%f71, %f255, 0f3F800000, %p13;
	fma.rn.f32 	%f72, %f70, %f71, 0f00000000;
	fma.rn.f32 	%f73, %f70, 0f37CBAC00, 0fBAB607ED;
	selp.f32 	%f74, 0fB94D4153, %f73, %p13;
	selp.f32 	%f75, 0f3C0885E4, 0f3D2AAABB, %p13;
	fma.rn.f32 	%f76, %f74, %f70, %f75;
	selp.f32 	%f77, 0fBE2AAAA8, 0fBEFFFFFF, %p13;
	fma.rn.f32 	%f78, %f76, %f70, %f77;
	fma.rn.f32 	%f79, %f78, %f72, %f71;
	and.b32  	%r134, %r132, 2;
	setp.eq.s32 	%p14, %r134, 0;
	mov.f32 	%f80, 0f00000000;
	sub.f32 	%f81, %f80, %f79;
	selp.f32 	%f47, %f79, %f81, %p14;
	@%p12 bra 	$L__BB0_68;
	setp.neu.f32 	%p15, %f43, 0f7F800000;
	@%p15 bra 	$L__BB0_63;
	mov.f32 	%f84, 0f00000000;
	mul.rn.f32 	%f256, %f41, %f84;
	mov.b32 	%r324, 0;
	bra.uni 	$L__BB0_68;
$L__BB0_63:
	mov.b32 	%r98, %f41;
	shl.b32 	%r136, %r98, 8;
	or.b32  	%r99, %r136, -2147483648;
	mov.b64 	%rd202, 0;
	mov.b32 	%r321, 0;
	mov.u64 	%rd200, __cudart_i2opi_f;
	mov.u64 	%rd201, %rd1;
$L__BB0_64:
	.pragma "nounroll";
	ld.global.nc.u32 	%r137, [%rd200];
	mad.wide.u32 	%rd115, %r137, %r99, %rd202;
	shr.u64 	%rd202, %rd115, 32;
	st.local.u32 	[%rd201], %rd115;
	add.s32 	%r321, %r321, 1;
	add.s64 	%rd201, %rd201, 4;
	add.s64 	%rd200, %rd200, 4;
	setp.ne.s32 	%p16, %r321, 6;
	@%p16 bra 	$L__BB0_64;
	shr.u32 	%r138, %r98, 23;
	st.local.u32 	[%rd1+24], %rd202;
	and.b32  	%r102, %r138, 31;
	and.b32  	%r139, %r138, 224;
	add.s32 	%r140, %r139, -128;
	shr.u32 	%r141, %r140, 5;
	mul.wide.u32 	%rd116, %r141, 4;
	sub.s64 	%rd61, %rd1, %rd116;
	ld.local.u32 	%r322, [%rd61+24];
	ld.local.u32 	%r323, [%rd61+20];
	setp.eq.s32 	%p17, %r102, 0;
	@%p17 bra 	$L__BB0_67;
	shf.l.wrap.b32 	%r322, %r323, %r322, %r102;
	ld.local.u32 	%r142, [%rd61+16];
	shf.l.wrap.b32 	%r323, %r142, %r323, %r102;
$L__BB0_67:
	shr.u32 	%r143, %r322, 30;
	shf.l.wrap.b32 	%r144, %r323, %r322, 2;
	shl.b32 	%r145, %r323, 2;
	shr.u32 	%r146, %r144, 31;
	add.s32 	%r147, %r146, %r143;
	neg.s32 	%r148, %r147;
	setp.lt.s32 	%p18, %r98, 0;
	selp.b32 	%r324, %r148, %r147, %p18;
	xor.b32  	%r149, %r144, %r98;
	shr.s32 	%r150, %r144, 31;
	xor.b32  	%r151, %r150, %r144;
	xor.b32  	%r152, %r150, %r145;
	cvt.u64.u32 	%rd117, %r151;
	shl.b64 	%rd118, %rd117, 32;
	cvt.u64.u32 	%rd119, %r152;
	or.b64  	%rd120, %rd118, %rd119;
	cvt.rn.f64.s64 	%fd3, %rd120;
	mul.f64 	%fd4, %fd3, 0d3BF921FB54442D19;
	cvt.rn.f32.f64 	%f82, %fd4;
	neg.f32 	%f83, %f82;
	setp.lt.s32 	%p19, %r149, 0;
	selp.f32 	%f256, %f83, %f82, %p19;
$L__BB0_68:
	ld.param.u64 	%rd178, [kernelFunc_param_1];
	ld.param.u64 	%rd177, [kernelFunc_param_0];
	div.rn.f32 	%f85, %f40, 0f3CA3D70A;
	add.f32 	%f86, %f85, 0f43FA0000;
	add.f32 	%f87, %f86, 0fBF800000;
	add.f32 	%f88, %f87, 0f3F000000;
	cvt.rzi.s32.f32 	%r154, %f88;
	cvta.to.global.u64 	%rd121, %rd178;
	cvta.to.global.u64 	%rd122, %rd177;
	setp.gt.s32 	%p20, %r2, -1;
	setp.lt.s32 	%p21, %r2, 0;
	mul.rn.f32 	%f89, %f256, %f256;
	and.b32  	%r155, %r324, 1;
	setp.eq.b32 	%p22, %r155, 1;
	selp.f32 	%f90, 0f3F800000, %f256, %p22;
	fma.rn.f32 	%f91, %f89, %f90, 0f00000000;
	fma.rn.f32 	%f92, %f89, 0f37CBAC00, 0fBAB607ED;
	selp.f32 	%f93, %f92, 0fB94D4153, %p22;
	selp.f32 	%f94, 0f3D2AAABB, 0f3C0885E4, %p22;
	fma.rn.f32 	%f95, %f93, %f89, %f94;
	selp.f32 	%f96, 0fBEFFFFFF, 0fBE2AAAA8, %p22;
	fma.rn.f32 	%f97, %f95, %f89, %f96;
	fma.rn.f32 	%f98, %f97, %f91, %f90;
	and.b32  	%r156, %r324, 2;
	setp.eq.s32 	%p23, %r156, 0;
	mov.f32 	%f99, 0f00000000;
	sub.f32 	%f100, %f99, %f98;
	selp.f32 	%f101, %f98, %f100, %p23;
	add.s32 	%r157, %r1, 1;
	cvt.rn.f32.u32 	%f102, %r157;
	mul.f32 	%f103, %f1, %f102;
	fma.rn.f32 	%f104, %f103, 0f3CA3D70A, %f40;
	cvt.rzi.s32.f32 	%r158, %f1;
	mad.lo.s32 	%r159, %r158, %r1, %r158;
	add.s32 	%r160, %r154, %r159;
	mul.wide.s32 	%rd123, %r160, 4;
	add.s64 	%rd124, %rd122, %rd123;
	ld.global.f32 	%f105, [%rd124];
	mul.wide.s32 	%rd125, %r154, 4;
	add.s64 	%rd126, %rd122, %rd125;
	ld.global.f32 	%f106, [%rd126];
	sub.f32 	%f107, %f105, %f106;
	mul.f32 	%f108, %f39, %f107;
	st.global.f32 	[%rd2], %f108;
	add.s64 	%rd127, %rd121, %rd123;
	ld.global.f32 	%f109, [%rd127];
	add.s64 	%rd128, %rd121, %rd125;
	ld.global.f32 	%f110, [%rd128];
	sub.f32 	%f111, %f109, %f110;
	mul.f32 	%f112, %f39, %f111;
	neg.f32 	%f113, %f112;
	selp.f32 	%f114, %f113, %f112, %p21;
	st.global.f32 	[%rd3], %f114;
	ld.global.f32 	%f115, [%rd2];
	mul.f32 	%f116, %f47, %f115;
	mul.f32 	%f117, %f101, %f114;
	sub.f32 	%f118, %f116, %f117;
	add.f32 	%f119, %f2, %f118;
	st.global.f32 	[%rd2], %f119;
	ld.global.f32 	%f120, [%rd3];
	mul.f32 	%f121, %f47, %f120;
	fma.rn.f32 	%f122, %f101, %f115, %f121;
	add.f32 	%f123, %f3, %f122;
	st.global.f32 	[%rd3], %f123;
	mul.f32 	%f124, %f1, %f104;
	st.global.f32 	[%rd5], %f124;
	mul.f32 	%f257, %f104, %f104;
	@%p20 bra 	$L__BB0_70;
	neg.f32 	%f125, %f257;
	st.global.f32 	[%rd4], %f125;
	ld.global.f32 	%f126, [%rd5];
	neg.f32 	%f127, %f126;
	st.global.f32 	[%rd5], %f127;
	ld.global.f32 	%f257, [%rd4];
$L__BB0_70:
	add.f32 	%f128, %f41, %f257;
	st.global.f32 	[%rd4], %f128;
$L__BB0_71:
	ret;

}


// ===== COMPILED SASS (sm_100) =====

	.target	sm_100

	.elftype	@"ET_EXEC"


//--------------------- .note.nv.tkinfo           --------------------------
	.section	.note.nv.tkinfo,"",@"SHT_NOTE"
	.sectionflags	@"SHF_NOTE_NV_TKINFO"
	.tkinfo
        /*0018*/ 	.word	0x00000002
        /*0030*/ 	.string	""
        /*0030*/ 	.string	"ptxas"
        /*0030*/ 	.string	"Cuda compilation tools, release 13.0, V13.0.88"
        /*0030*/ 	.string	"Build cuda_13.0.r13.0/compiler.36424714_0"
        /*0030*/ 	.string	"-arch sm_100 -m 64 "



//--------------------- .note.nv.cuinfo           --------------------------
	.section	.note.nv.cuinfo,"",@"SHT_NOTE"
	.sectionflags	@"SHF_NOTE_NV_CUINFO"
        /*0018*/ 	.short	0x0002
        /*001a*/ 	.short	0x0064
        /*001c*/ 	.short	0x0082
	.zero		2


//--------------------- .nv.info                  --------------------------
	.section	.nv.info,"",@"SHT_CUDA_INFO"
	.align	4


	//----- nvinfo : EIATTR_REGCOUNT
	.align		4
        /*0000*/ 	.byte	0x04, 0x2f
        /*0002*/ 	.short	(.L_2 - .L_1)
	.align		4
.L_1:
        /*0004*/ 	.word	index@(kernelFunc)
        /*0008*/ 	.word	0x0000001c


	//----- nvinfo : EIATTR_FRAME_SIZE
	.align		4
.L_2:
        /*000c*/ 	.byte	0x04, 0x11
        /*000e*/ 	.short	(.L_4 - .L_3)
	.align		4
.L_3:
        /*0010*/ 	.word	index@($__internal_1_$__cuda_sm3x_div_rn_noftz_f32_slowpath)
        /*0014*/ 	.word	0x00000020


	//----- nvinfo : EIATTR_FRAME_SIZE
	.align		4
.L_4:
        /*0018*/ 	.byte	0x04, 0x11
        /*001a*/ 	.short	(.L_6 - .L_5)
	.align		4
.L_5:
        /*001c*/ 	.word	index@($__internal_0_$__cuda_sm20_rcp_rn_f32_slowpath)
        /*0020*/ 	.word	0x00000020


	//----- nvinfo : EIATTR_FRAME_SIZE
	.align		4
.L_6:
        /*0024*/ 	.byte	0x04, 0x11
        /*0026*/ 	.short	(.L_8 - .L_7)
	.align		4
.L_7:
        /*0028*/ 	.word	index@(kernelFunc)
        /*002c*/ 	.word	0x00000020


	//----- nvinfo : EIATTR_MIN_STACK_SIZE
	.align		4
.L_8:
        /*0030*/ 	.byte	0x04, 0x12
        /*0032*/ 	.short	(.L_10 - .L_9)
	.align		4
.L_9:
        /*0034*/ 	.word	index@(kernelFunc)
        /*0038*/ 	.word	0x00000020
.L_10:


//--------------------- .nv.compat                --------------------------
	.section	.nv.compat,"",@"SHT_CUDA_COMPAT_INFO"
	.align	4
        /*0000*/ 	.byte	0x02, 0x09, 0x00, 0x00, 0x02, 0x02, 0x01, 0x00, 0x02, 0x05, 0x05, 0x00, 0x03, 0x07, 0x01, 0x01
        /*0010*/ 	.byte	0x02, 0x03, 0x00, 0x00, 0x02, 0x06, 0x01, 0x00, 0x04, 0x0b, 0x08, 0x00, 0x01, 0x00, 0x00, 0x00
        /*0020*/ 	.byte	0x00, 0x00, 0x00, 0x00


//--------------------- .nv.info.kernelFunc       --------------------------
	.section	.nv.info.kernelFunc,"",@"SHT_CUDA_INFO"
	.sectionflags	@""
	.align	4


	//----- nvinfo : EIATTR_CUDA_API_VERSION
	.align		4
        /*0000*/ 	.byte	0x04, 0x37
        /*0002*/ 	.short	(.L_12 - .L_11)
.L_11:
        /*0004*/ 	.word	0x00000082


	//----- nvinfo : EIATTR_KPARAM_INFO
	.align		4
.L_12:
        /*0008*/ 	.byte	0x04, 0x17
        /*000a*/ 	.short	(.L_14 - .L_13)
.L_13:
        /*000c*/ 	.word	0x00000000
        /*0010*/ 	.short	0x0011
        /*0012*/ 	.short	0x0088
        /*0014*/ 	.byte	0x00, 0xf5, 0x21, 0x00


	//----- nvinfo : EIATTR_KPARAM_INFO
	.align		4
.L_14:
        /*0018*/ 	.byte	0x04, 0x17
        /*001a*/ 	.short	(.L_16 - .L_15)
.L_15:
        /*001c*/ 	.word	0x00000000
        /*0020*/ 	.short	0x0010
        /*0022*/ 	.short	0x0080
        /*0024*/ 	.byte	0x00, 0xf5, 0x21, 0x00


	//----- nvinfo : EIATTR_KPARAM_INFO
	.align		4
.L_16:
        /*0028*/ 	.byte	0x04, 0x17
        /*002a*/ 	.short	(.L_18 - .L_17)
.L_17:
        /*002c*/ 	.word	0x00000000
        /*0030*/ 	.short	0x000f
        /*0032*/ 	.short	0x0078
        /*0034*/ 	.byte	0x00, 0xf5, 0x21, 0x00


	//----- nvinfo : EIATTR_KPARAM_INFO
	.align		4
.L_18:
        /*0038*/ 	.byte	0x04, 0x17
        /*003a*/ 	.short	(.L_20 - .L_19)
.L_19:
        /*003c*/ 	.word	0x00000000
        /*0040*/ 	.short	0x000e
        /*0042*/ 	.short	0x0070
        /*0044*/ 	.byte	0x00, 0xf5, 0x21, 0x00


	//----- nvinfo : EIATTR_KPARAM_INFO
	.align		4
.L_20:
        /*0048*/ 	.byte	0x04, 0x17
        /*004a*/ 	.short	(.L_22 - .L_21)
.L_21:
        /*004c*/ 	.word	0x00000000
        /*0050*/ 	.short	0x000d
        /*0052*/ 	.short	0x0068
        /*0054*/ 	.byte	0x00, 0xf5, 0x21, 0x00


	//----- nvinfo : EIATTR_KPARAM_INFO
	.align		4
.L_22:
        /*0058*/ 	.byte	0x04, 0x17
        /*005a*/ 	.short	(.L_24 - .L_23)
.L_23:
        /*005c*/ 	.word	0x00000000
        /*0060*/ 	.short	0x000c
        /*0062*/ 	.short	0x0060
        /*0064*/ 	.byte	0x00, 0xf5, 0x21, 0x00


	//----- nvinfo : EIATTR_KPARAM_INFO
	.align		4
.L_24:
        /*0068*/ 	.byte	0x04, 0x17
        /*006a*/ 	.short	(.L_26 - .L_25)
.L_25:
        /*006c*/ 	.word	0x00000000
        /*0070*/ 	.short	0x000b
        /*0072*/ 	.short	0x0058
        /*0074*/ 	.byte	0x00, 0xf5, 0x21, 0x00


	//----- nvinfo : EIATTR_KPARAM_INFO
	.align		4
.L_26:
        /*0078*/ 	.byte	0x04, 0x17
        /*007a*/ 	.short	(.L_28 - .L_27)
.L_27:
        /*007c*/ 	.word	0x00000000
        /*0080*/ 	.short	0x000a
        /*0082*/ 	.short	0x0050
        /*0084*/ 	.byte	0x00, 0xf5, 0x21, 0x00


	//----- nvinfo : EIATTR_KPARAM_INFO
	.align		4
.L_28:
        /*0088*/ 	.byte	0x04, 0x17
        /*008a*/ 	.short	(.L_30 - .L_29)
.L_29:
        /*008c*/ 	.word	0x00000000
        /*0090*/ 	.short	0x0009
        /*0092*/ 	.short	0x0048
        /*0094*/ 	.byte	0x00, 0xf5, 0x21, 0x00


	//----- nvinfo : EIATTR_KPARAM_INFO
	.align		4
.L_30:
        /*0098*/ 	.byte	0x04, 0x17
        /*009a*/ 	.short	(.L_32 - .L_31)
.L_31:
        /*009c*/ 	.word	0x00000000
        /*00a0*/ 	.short	0x0008
        /*00a2*/ 	.short	0x0040
        /*00a4*/ 	.byte	0x00, 0xf5, 0x21, 0x00


	//----- nvinfo : EIATTR_KPARAM_INFO
	.align		4
.L_32:
        /*00a8*/ 	.byte	0x04, 0x17
        /*00aa*/ 	.short	(.L_34 - .L_33)
.L_33:
        /*00ac*/ 	.word	0x00000000
        /*00b0*/ 	.short	0x0007
        /*00b2*/ 	.short	0x0038
        /*00b4*/ 	.byte	0x00, 0xf5, 0x21, 0x00


	//----- nvinfo : EIATTR_KPARAM_INFO
	.align		4
.L_34:
        /*00b8*/ 	.byte	0x04, 0x17
        /*00ba*/ 	.short	(.L_36 - .L_35)
.L_35:
        /*00bc*/ 	.word	0x00000000
        /*00c0*/ 	.short	0x0006
        /*00c2*/ 	.short	0x0030
        /*00c4*/ 	.byte	0x00, 0xf5, 0x21, 0x00


	//----- nvinfo : EIATTR_KPARAM_INFO
	.align		4
.L_36:
        /*00c8*/ 	.byte	0x04, 0x17
        /*00ca*/ 	.short	(.L_38 - .L_37)
.L_37:
        /*00cc*/ 	.word	0x00000000
        /*00d0*/ 	.short	0x0005
        /*00d2*/ 	.short	0x0028
        /*00d4*/ 	.byte	0x00, 0xf5, 0x21, 0x00


	//----- nvinfo : EIATTR_KPARAM_INFO
	.align		4
.L_38:
        /*00d8*/ 	.byte	0x04, 0x17
        /*00da*/ 	.short	(.L_40 - .L_39)
.L_39:
        /*00dc*/ 	.word	0x00000000
        /*00e0*/ 	.short	0x0004
        /*00e2*/ 	.short	0x0020
        /*00e4*/ 	.byte	0x00, 0xf5, 0x21, 0x00


	//----- nvinfo : EIATTR_KPARAM_INFO
	.align		4
.L_40:
        /*00e8*/ 	.byte	0x04, 0x17
        /*00ea*/ 	.short	(.L_42 - .L_41)
.L_41:
        /*00ec*/ 	.word	0x00000000
        /*00f0*/ 	.short	0x0003
        /*00f2*/ 	.short	0x0018
        /*00f4*/ 	.byte	0x00, 0xf5, 0x21, 0x00


	//----- nvinfo : EIATTR_KPARAM_INFO
	.align		4
.L_42:
        /*00f8*/ 	.byte	0x04, 0x17
        /*00fa*/ 	.short	(.L_44 - .L_43)
.L_43:
        /*00fc*/ 	.word	0x00000000
        /*0100*/ 	.short	0x0002
        /*0102*/ 	.short	0x0010
        /*0104*/ 	.byte	0x00, 0xf5, 0x21, 0x00


	//----- nvinfo : EIATTR_KPARAM_INFO
	.align		4
.L_44:
        /*0108*/ 	.byte	0x04, 0x17
        /*010a*/ 	.short	(.L_46 - .L_45)
.L_45:
        /*010c*/ 	.word	0x00000000
        /*0110*/ 	.short	0x0001
        /*0112*/ 	.short	0x0008
        /*0114*/ 	.byte	0x00, 0xf5, 0x21, 0x00


	//----- nvinfo : EIATTR_KPARAM_INFO
	.align		4
.L_46:
        /*0118*/ 	.byte	0x04, 0x17
        /*011a*/ 	.short	(.L_48 - .L_47)
.L_47:
        /*011c*/ 	.word	0x00000000
        /*0120*/ 	.short	0x0000
        /*0122*/ 	.short	0x0000
        /*0124*/ 	.byte	0x00, 0xf5, 0x21, 0x00


	//----- nvinfo : EIATTR_SPARSE_MMA_MASK
	.align		4
.L_48:
        /*0128*/ 	.byte	0x03, 0x50
        /*012a*/ 	.short	0x0000


	//----- nvinfo : EIATTR_MAXREG_COUNT
	.align		4
        /*012c*/ 	.byte	0x03, 0x1b
        /*012e*/ 	.short	0x00ff


	//----- nvinfo : EIATTR_MERCURY_ISA_VERSION
	.align		4
        /*0130*/ 	.byte	0x03, 0x5f
        /*0132*/ 	.short	0x0101


	//----- nvinfo : EIATTR_VRC_CTA_INIT_COUNT
	.align		4
        /*0134*/ 	.byte	0x02, 0x4a
	.zero		1
	.zero		1


	//----- nvinfo : EIATTR_EXIT_INSTR_OFFSETS
	.align		4
        /*0138*/ 	.byte	0x04, 0x1c
        /*013a*/ 	.short	(.L_50 - .L_49)


	//   ....[0]....
.L_49:
        /*013c*/ 	.word	0x00000eb0


	//   ....[1]....
        /*0140*/ 	.word	0x000024a0


	//   ....[2]....
        /*0144*/ 	.word	0x00003510


	//----- nvinfo : EIATTR_CRS_STACK_SIZE
	.align		4
.L_50:
        /*0148*/ 	.byte	0x04, 0x1e
        /*014a*/ 	.short	(.L_52 - .L_51)
.L_51:
        /*014c*/ 	.word	0x00000000


	//----- nvinfo : EIATTR_CBANK_PARAM_SIZE
	.align		4
.L_52:
        /*0150*/ 	.byte	0x03, 0x19
        /*0152*/ 	.short	0x0090


	//----- nvinfo : EIATTR_PARAM_CBANK
	.align		4
        /*0154*/ 	.byte	0x04, 0x0a
        /*0156*/ 	.short	(.L_54 - .L_53)
	.align		4
.L_53:
        /*0158*/ 	.word	index@(.nv.constant0.kernelFunc)
        /*015c*/ 	.short	0x0380
        /*015e*/ 	.short	0x0090


	//----- nvinfo : EIATTR_SW_WAR
	.align		4
.L_54:
        /*0160*/ 	.byte	0x04, 0x36
        /*0162*/ 	.short	(.L_56 - .L_55)
.L_55:
        /*0164*/ 	.word	0x00000008
.L_56:


//--------------------- .nv.callgraph             --------------------------
	.section	.nv.callgraph,"",@"SHT_CUDA_CALLGRAPH"
	.align	4
	.sectionentsize	8
	.align		4
        /*0000*/ 	.word	0x00000000
	.align		4
        /*0004*/ 	.word	0xffffffff
	.align		4
        /*0008*/ 	.word	0x00000000
	.align		4
        /*000c*/ 	.word	0xfffffffe
	.align		4
        /*0010*/ 	.word	0x00000000
	.align		4
        /*0014*/ 	.word	0xfffffffd
	.align		4
        /*0018*/ 	.word	0x00000000
	.align		4
        /*001c*/ 	.word	0xfffffffc


//--------------------- .nv.constant4             --------------------------
	.section	.nv.constant4,"a",@progbits
	.align	8
	.align		8
.nv.constant4:
        /*0000*/ 	.dword	__cudart_i2opi_f


//--------------------- .text.kernelFunc          --------------------------
	.section	.text.kernelFunc,"ax",@progbits
	.align	128
        .global         kernelFunc
        .type           kernelFunc,@function
        .size           kernelFunc,(.L_x_36 - kernelFunc)
        .other          kernelFunc,@"STO_CUDA_ENTRY STV_DEFAULT"
kernelFunc:
.text.kernelFunc:
[----:B------:R-:W0:Y:S08]  /*0000*/  LDC R1, c[0x0][0x37c] ;  /* 0x0000df00ff017b82 */ /* 0x000e300000000800 */
[----:B------:R-:W1:Y:S01]  /*0010*/  S2UR UR20, SR_CTAID.X ;  /* 0x00000000001479c3 */ /* 0x000e620000002500 */
[----:B------:R-:W1:Y:S01]  /*0020*/  LDCU.128 UR4, c[0x0][0x3b0] ;  /* 0x00007600ff0477ac */ /* 0x000e620008000c00 */
[----:B0-----:R-:W-:Y:S01]  /*0030*/  VIADD R1, R1, 0xffffffe0 ;  /* 0xffffffe001017836 */ /* 0x001fe20000000000 */
[----:B------:R-:W0:Y:S05]  /*0040*/  LDCU.64 UR22, c[0x0][0x358] ;  /* 0x00006b00ff1677ac */ /* 0x000e2a0008000a00 */
[----:B------:R-:W0:Y:S01]  /*0050*/  LDC.64 R6, c[0x0][0x3e0] ;  /* 0x0000f800ff067b82 */ /* 0x000e220000000a00 */
[----:B------:R-:W2:Y:S01]  /*0060*/  LDCU.128 UR16, c[0x0][0x400] ;  /* 0x00008000ff1077ac */ /* 0x000ea20008000c00 */
[----:B------:R-:W3:Y:S06]  /*0070*/  LDCU.128 UR12, c[0x0][0x3f0] ;  /* 0x00007e00ff0c77ac */ /* 0x000eec0008000c00 */
[----:B------:R-:W4:Y:S01]  /*0080*/  LDC.64 R16, c[0x0][0x3d0] ;  /* 0x0000f400ff107b82 */ /* 0x000f220000000a00 */
[----:B------:R-:W3:Y:S01]  /*0090*/  LDCU.64 UR10, c[0x0][0x3e8] ;  /* 0x00007d00ff0a77ac */ /* 0x000ee20008000a00 */
[----:B-1----:R-:W-:-:S02]  /*00a0*/  UIMAD.WIDE.U32 UR6, UR20, 0x2, UR6 ;  /* 0x00000002140678a5 */ /* 0x002fc4000f8e0006 */
[----:B------:R-:W-:-:S04]  /*00b0*/  UIMAD.WIDE.U32 UR4, UR20, 0x2, UR4 ;  /* 0x00000002140478a5 */ /* 0x000fc8000f8e0004 */
[----:B------:R-:W-:Y:S02]  /*00c0*/  IMAD.U32 R11, RZ, RZ, UR7 ;  /* 0x00000007ff0b7e24 */ /* 0x000fe4000f8e00ff */
[----:B------:R-:W-:Y:S01]  /*00d0*/  IMAD.U32 R4, RZ, RZ, UR4 ;  /* 0x00000004ff047e24 */ /* 0x000fe2000f8e00ff */
[----:B0-----:R-:W2:Y:S01]  /*00e0*/  LDG.E.U16 R18, desc[UR22][R6.64] ;  /* 0x0000001606127981 */ /* 0x001ea2000c1e1500 */
[----:B------:R-:W-:Y:S02]  /*00f0*/  IMAD.U32 R5, RZ, RZ, UR5 ;  /* 0x00000005ff057e24 */ /* 0x000fe4000f8e00ff */
[----:B------:R-:W-:Y:S01]  /*0100*/  IMAD.U32 R10, RZ, RZ, UR6 ;  /* 0x00000006ff0a7e24 */ /* 0x000fe2000f8e00ff */
[----:B------:R-:W0:Y:S02]  /*0110*/  LDCU.64 UR4, c[0x0][0x3a0] ;  /* 0x00007400ff0477ac */ /* 0x000e240008000a00 */
[----:B------:R-:W3:Y:S04]  /*0120*/  LDG.E.U16 R0, desc[UR22][R4.64] ;  /* 0x0000001604007981 */ /* 0x000ee8000c1e1500 */
[----:B------:R1:W3:Y:S04]  /*0130*/  LDG.E.U16 R11, desc[UR22][R10.64] ;  /* 0x000000160a0b7981 */ /* 0x0002e8000c1e1500 */
[----:B----4-:R-:W4:Y:S01]  /*0140*/  LDG.E R7, desc[UR22][R16.64] ;  /* 0x0000001610077981 */ /* 0x010f22000c1e1900 */
[----:B0-----:R-:W-:-:S06]  /*0150*/  UIMAD.WIDE.U32 UR4, UR20, 0x4, UR4 ;  /* 0x00000004140478a5 */ /* 0x001fcc000f8e0004 */
[----:B------:R-:W-:Y:S01]  /*0160*/  MOV R8, UR4 ;  /* 0x0000000400087c02 */ /* 0x000fe20008000f00 */
[----:B------:R-:W-:-:S04]  /*0170*/  IMAD.U32 R9, RZ, RZ, UR5 ;  /* 0x00000005ff097e24 */ /* 0x000fc8000f8e00ff */
[----:B------:R-:W0:Y:S02]  /*0180*/  LDCU.128 UR4, c[0x0][0x390] ;  /* 0x00007200ff0477ac */ /* 0x000e240008000c00 */
[----:B------:R3:W4:Y:S01]  /*0190*/  LDG.E R9, desc[UR22][R8.64] ;  /* 0x0000001608097981 */ /* 0x000722000c1e1900 */
[----:B0-----:R-:W-:-:S06]  /*01a0*/  UIMAD.WIDE.U32 UR4, UR20, 0x4, UR4 ;  /* 0x00000004140478a5 */ /* 0x001fcc000f8e0004 */
[----:B-1----:R-:W-:Y:S01]  /*01b0*/  IMAD.U32 R10, RZ, RZ, UR4 ;  /* 0x00000004ff0a7e24 */ /* 0x002fe2000f8e00ff */
[----:B---3--:R-:W-:Y:S01]  /*01c0*/  LOP3.LUT R12, R0, R11, RZ, 0xfc, !PT ;  /* 0x0000000b000c7212 */ /* 0x008fe200078efcff */
[----:B------:R-:W-:-:S06]  /*01d0*/  IMAD.U32 R11, RZ, RZ, UR5 ;  /* 0x00000005ff0b7e24 */ /* 0x000fcc000f8e00ff */
[----:B------:R2:W3:Y:S01]  /*01e0*/  LDG.E R11, desc[UR22][R10.64] ;  /* 0x000000160a0b7981 */ /* 0x0004e2000c1e1900 */
[----:B------:R-:W0:Y:S01]  /*01f0*/  S2UR UR21, SR_CTAID.Y ;  /* 0x00000000001579c3 */ /* 0x000e220000002600 */
[----:B------:R-:W-:-:S07]  /*0200*/  PRMT R8, R12, 0x9910, RZ ;  /* 0x000099100c087816 */ /* 0x000fce00000000ff */
[----:B------:R-:W4:Y:S01]  /*0210*/  LDC.64 R2, c[0x0][0x3d8] ;  /* 0x0000f600ff027b82 */ /* 0x000f220000000a00 */
[----:B------:R-:W-:-:S07]  /*0220*/  UIMAD.WIDE.U32 UR4, UR20, 0x4, UR6 ;  /* 0x00000004140478a5 */ /* 0x000fce000f8e0006 */
[----:B------:R-:W1:Y:S01]  /*0230*/  LDC.64 R4, c[0x0][0x3c8] ;  /* 0x0000f200ff047b82 */ /* 0x000e620000000a00 */
[----:B------:R-:W-:Y:S01]  /*0240*/  ISETP.NE.AND P0, PT, R8, RZ, PT ;  /* 0x000000ff0800720c */ /* 0x000fe20003f05270 */
[----:B------:R-:W-:-:S06]  /*0250*/  IMAD.U32 R12, RZ, RZ, UR4 ;  /* 0x00000004ff0c7e24 */ /* 0x000fcc000f8e00ff */
[----:B------:R-:W1:Y:S01]  /*0260*/  LDC.64 R14, c[0x0][0x3c0] ;  /* 0x0000f000ff0e7b82 */ /* 0x000e620000000a00 */
[----:B------:R-:W-:Y:S01]  /*0270*/  MOV R13, UR5 ;  /* 0x00000005000d7c02 */ /* 0x000fe20008000f00 */
[----:B0-----:R-:W-:Y:S01]  /*0280*/  UIMAD UR20, UR20, 0x5, UR21 ;  /* 0x00000005141478a4 */ /* 0x001fe2000f8e0215 */
[----:B--2---:R-:W-:-:S03]  /*0290*/  PRMT R10, R18, 0x9910, RZ ;  /* 0x00009910120a7816 */ /* 0x004fc600000000ff */
[----:B------:R0:W5:Y:S01]  /*02a0*/  LDG.E R12, desc[UR22][R12.64] ;  /* 0x000000160c0c7981 */ /* 0x000162000c1e1900 */
[----:B------:R-:W-:-:S03]  /*02b0*/  UIMAD.WIDE.U32 UR4, UR20, 0x2, UR18 ;  /* 0x00000002140478a5 */ /* 0x000fc6000f8e0012 */
[----:B----4-:R2:W5:Y:S01]  /*02c0*/  @!P0 LDG.E R9, desc[UR22][R2.64] ;  /* 0x0000001602098981 */ /* 0x010562000c1e1900 */
[----:B0-----:R-:W-:-:S03]  /*02d0*/  PRMT R13, R0, 0x9910, RZ ;  /* 0x00009910000d7816 */ /* 0x001fc600000000ff */
[----:B-1----:R0:W5:Y:S01]  /*02e0*/  LDG.E R8, desc[UR22][R4.64] ;  /* 0x0000001604087981 */ /* 0x002162000c1e1900 */
[----:B------:R-:W-:Y:S01]  /*02f0*/  ISETP.NE.AND P0, PT, R13, R10, PT ;  /* 0x0000000a0d00720c */ /* 0x000fe20003f05270 */
[----:B--2---:R-:W-:Y:S02]  /*0300*/  IMAD.U32 R2, RZ, RZ, UR4 ;  /* 0x00000004ff027e24 */ /* 0x004fe4000f8e00ff */
[----:B------:R-:W-:Y:S01]  /*0310*/  IMAD.U32 R3, RZ, RZ, UR5 ;  /* 0x00000005ff037e24 */ /* 0x000fe2000f8e00ff */
[----:B------:R1:W5:Y:S01]  /*0320*/  LDG.E R6, desc[UR22][R14.64] ;  /* 0x000000160e067981 */ /* 0x000362000c1e1900 */
[----:B0-----:R-:W-:-:S05]  /*0330*/  SEL R5, RZ, 0x1, !P0 ;  /* 0x00000001ff057807 */ /* 0x001fca0004000000 */
[----:B------:R1:W-:Y:S01]  /*0340*/  STG.E.U16 desc[UR22][R2.64], R5 ;  /* 0x0000000502007986 */ /* 0x0003e2000c101516 */
[----:B------:R-:W-:Y:S01]  /*0350*/  ISETP.NE.AND P0, PT, R0, RZ, PT ;  /* 0x000000ff0000720c */ /* 0x000fe20003f05270 */
[----:B------:R-:W-:Y:S02]  /*0360*/  UIMAD.WIDE.U32 UR6, UR20, 0x4, UR12 ;  /* 0x00000004140678a5 */ /* 0x000fe4000f8e000c */
[----:B------:R-:W-:Y:S02]  /*0370*/  UIMAD.WIDE.U32 UR8, UR20, 0x4, UR14 ;  /* 0x00000004140878a5 */ /* 0x000fe4000f8e000e */
[----:B------:R-:W-:Y:S02]  /*0380*/  UIMAD.WIDE.U32 UR12, UR20, 0x4, UR16 ;  /* 0x00000004140c78a5 */ /* 0x000fe4000f8e0010 */
[----:B------:R-:W-:-:S06]  /*0390*/  UIMAD.WIDE.U32 UR10, UR20, 0x4, UR10 ;  /* 0x00000004140a78a5 */ /* 0x000fcc000f8e000a */
[----:B------:R-:W-:Y:S01]  /*03a0*/  @P0 FADD R7, R7, 3.1414999961853027344 ;  /* 0x40490e5607070421 */ /* 0x000fe20000000000 */
[----:B---3--:R-:W-:-:S13]  /*03b0*/  ISETP.NE.AND P1, PT, R11, RZ, PT ;  /* 0x000000ff0b00720c */ /* 0x008fda0003f25270 */
[----:B-1----:R-:W-:Y:S05]  /*03c0*/  @P1 BRA `(.L_x_0) ;  /* 0x0000002000381947 */ /* 0x002fea0003800000 */
[----:B-----5:R-:W-:-:S13]  /*03d0*/  FSETP.GEU.AND P0, PT, |R9|, 9.9999997473787516356e-05, PT ;  /* 0x38d1b7170900780b */ /* 0x020fda0003f0e200 */
[----:B------:R-:W-:Y:S05]  /*03e0*/  @P0 BRA `(.L_x_1) ;  /* 0x0000000800b40947 */ /* 0x000fea0003800000 */
[C---:B------:R-:W-:Y:S01]  /*03f0*/  FMUL R0, R7.reuse, 0.63661974668502807617 ;  /* 0x3f22f98307007820 */ /* 0x040fe20000400000 */
[----:B------:R-:W-:-:S05]  /*0400*/  FSETP.GE.AND P0, PT, |R7|, 105615, PT ;  /* 0x47ce47800700780b */ /* 0x000fca0003f06200 */
[----:B------:R-:W0:Y:S02]  /*0410*/  F2I.NTZ R0, R0 ;  /* 0x0000000000007305 */ /* 0x000e240000203100 */
[----:B0-----:R-:W-:Y:S01]  /*0420*/  I2FP.F32.S32 R12, R0 ;  /* 0x00000000000c7245 */ /* 0x001fe20000201400 */
[----:B------:R-:W-:-:S04]  /*0430*/  IMAD.MOV.U32 R9, RZ, RZ, R0 ;  /* 0x000000ffff097224 */ /* 0x000fc800078e0000 */
[----:B------:R-:W-:-:S04]  /*0440*/  FFMA R3, R12, -1.5707962512969970703, R7 ;  /* 0xbfc90fda0c037823 */ /* 0x000fc80000000007 */
[----:B------:R-:W-:-:S04]  /*0450*/  FFMA R3, R12, -7.5497894158615963534e-08, R3 ;  /* 0xb3a221680c037823 */ /* 0x000fc80000000003 */
[----:B------:R-:W-:-:S04]  /*0460*/  FFMA R12, R12, -5.3903029534742383927e-15, R3 ;  /* 0xa7c234c50c0c7823 */ /* 0x000fc80000000003 */
[----:B------:R-:W-:Y:S01]  /*0470*/  IMAD.MOV.U32 R2, RZ, RZ, R12 ;  /* 0x000000ffff027224 */ /* 0x000fe200078e000c */
[----:B------:R-:W-:Y:S06]  /*0480*/  @!P0 BRA `(.L_x_2) ;  /* 0x0000000000dc8947 */ /* 0x000fec0003800000 */
[----:B------:R-:W-:-:S13]  /*0490*/  FSETP.NEU.AND P1, PT, |R7|, +INF , PT ;  /* 0x7f8000000700780b */ /* 0x000fda0003f2d200 */
[----:B------:R-:W-:Y:S01]  /*04a0*/  @!P1 FMUL R2, RZ, R7 ;  /* 0x00000007ff029220 */ /* 0x000fe20000400000 */
[----:B------:R-:W-:Y:S01]  /*04b0*/  @!P1 MOV R0, RZ ;  /* 0x000000ff00009202 */ /* 0x000fe20000000f00 */
[----:B------:R-:W-:Y:S06]  /*04c0*/  @!P1 BRA `(.L_x_2) ;  /* 0x0000000000cc9947 */ /* 0x000fec0003800000 */
[----:B------:R-:W-:Y:S01]  /*04d0*/  IMAD.SHL.U32 R2, R7, 0x100, RZ ;  /* 0x0000010007027824 */ /* 0x000fe200078e00ff */
[----:B------:R-:W0:Y:S01]  /*04e0*/  LDCU.64 UR14, c[0x4][URZ] ;  /* 0x01000000ff0e77ac */ /* 0x000e220008000a00 */
[----:B------:R-:W-:Y:S02]  /*04f0*/  IMAD.MOV.U32 R4, RZ, RZ, RZ ;  /* 0x000000ffff047224 */ /* 0x000fe400078e00ff */
[----:B------:R-:W-:Y:S01]  /*0500*/  IMAD.MOV.U32 R15, RZ, RZ, RZ ;  /* 0x000000ffff0f7224 */ /* 0x000fe200078e00ff */
[----:B------:R-:W-:Y:S01]  /*0510*/  LOP3.LUT R5, R2, 0x80000000, RZ, 0xfc, !PT ;  /* 0x8000000002057812 */ /* 0x000fe200078efcff */
[----:B------:R-:W-:Y:S01]  /*0520*/  IMAD.MOV.U32 R0, RZ, RZ, R1 ;  /* 0x000000ffff007224 */ /* 0x000fe200078e0001 */
[----:B------:R-:W-:-:S06]  /*0530*/  UMOV UR4, URZ ;  /* 0x000000ff00047c82 */ /* 0x000fcc0008000000 */
.L_x_3:
[----:B0-----:R-:W-:Y:S01]  /*0540*/  MOV R10, UR14 ;  /* 0x0000000e000a7c02 */ /* 0x001fe20008000f00 */
[----:B------:R-:W-:-:S05]  /*0550*/  IMAD.U32 R11, RZ, RZ, UR15 ;  /* 0x0000000fff0b7e24 */ /* 0x000fca000f8e00ff */
[----:B------:R-:W2:Y:S01]  /*0560*/  LDG.E.CONSTANT R2, desc[UR22][R10.64] ;  /* 0x000000160a027981 */ /* 0x000ea2000c1e9900 */
[----:B------:R-:W-:Y:S02]  /*0570*/  UIADD3 UR14, UP0, UPT, UR14, 0x4, URZ ;  /* 0x000000040e0e7890 */ /* 0x000fe4000ff1e0ff */
[----:B------:R-:W-:Y:S02]  /*0580*/  UIADD3 UR4, UPT, UPT, UR4, 0x1, URZ ;  /* 0x0000000104047890 */ /* 0x000fe4000fffe0ff */
[----:B------:R-:W-:Y:S02]  /*0590*/  UIADD3.X UR15, UPT, UPT, URZ, UR15, URZ, UP0, !UPT ;  /* 0x0000000fff0f7290 */ /* 0x000fe400087fe4ff */
[----:B------:R-:W-:Y:S01]  /*05a0*/  UISETP.NE.AND UP0, UPT, UR4, 0x6, UPT ;  /* 0x000000060400788c */ /* 0x000fe2000bf05270 */
[----:B--2---:R-:W-:-:S03]  /*05b0*/  IMAD.WIDE.U32 R2, R2, R5, RZ ;  /* 0x0000000502027225 */ /* 0x004fc600078e00ff */
[----:B------:R-:W-:-:S05]  /*05c0*/  IADD3 R13, P1, PT, R2, R4, RZ ;  /* 0x00000004020d7210 */ /* 0x000fca0007f3e0ff */
[----:B------:R0:W-:Y:S01]  /*05d0*/  STL [R0], R13 ;  /* 0x0000000d00007387 */ /* 0x0001e20000100800 */
[----:B------:R-:W-:Y:S02]  /*05e0*/  IMAD.X R4, R3, 0x1, R15, P1 ;  /* 0x0000000103047824 */ /* 0x000fe400008e060f */
[----:B0-----:R-:W-:Y:S01]  /*05f0*/  VIADD R0, R0, 0x4 ;  /* 0x0000000400007836 */ /* 0x001fe20000000000 */
[----:B------:R-:W-:Y:S06]  /*0600*/  BRA.U UP0, `(.L_x_3) ;  /* 0xfffffffd00cc7547 */ /* 0x000fec000b83ffff */
[----:B------:R-:W-:Y:S01]  /*0610*/  SHF.R.U32.HI R10, RZ, 0x17, R7 ;  /* 0x00000017ff0a7819 */ /* 0x000fe20000011607 */
[----:B------:R0:W-:Y:S03]  /*0620*/  STL [R1+0x18], R4 ;  /* 0x0000180401007387 */ /* 0x0001e60000100800 */
[C---:B------:R-:W-:Y:S02]  /*0630*/  LOP3.LUT R0, R10.reuse, 0xe0, RZ, 0xc0, !PT ;  /* 0x000000e00a007812 */ /* 0x040fe400078ec0ff */
[----:B------:R-:W-:-:S03]  /*0640*/  LOP3.LUT P1, RZ, R10, 0x1f, RZ, 0xc0, !PT ;  /* 0x0000001f0aff7812 */ /* 0x000fc6000782c0ff */
[----:B------:R-:W-:-:S05]  /*0650*/  VIADD R0, R0, 0xffffff80 ;  /* 0xffffff8000007836 */ /* 0x000fca0000000000 */
[----:B------:R-:W-:-:S05]  /*0660*/  SHF.R.U32.HI R0, RZ, 0x5, R0 ;  /* 0x00000005ff007819 */ /* 0x000fca0000011600 */
[----:B------:R-:W-:-:S05]  /*0670*/  IMAD R13, R0, -0x4, R1 ;  /* 0xfffffffc000d7824 */ /* 0x000fca00078e0201 */
[----:B------:R-:W2:Y:S04]  /*0680*/  LDL R3, [R13+0x18] ;  /* 0x000018000d037983 */ /* 0x000ea80000100800 */
[----:B------:R-:W2:Y:S04]  /*0690*/  LDL R2, [R13+0x14] ;  /* 0x000014000d027983 */ /* 0x000ea80000100800 */
[----:B------:R-:W3:Y:S01]  /*06a0*/  @P1 LDL R5, [R13+0x10] ;  /* 0x000010000d051983 */ /* 0x000ee20000100800 */
[----:B------:R-:W-:Y:S01]  /*06b0*/  LOP3.LUT R0, R10, 0x1f, RZ, 0xc0, !PT ;  /* 0x0000001f0a007812 */ /* 0x000fe200078ec0ff */
[----:B------:R-:W-:Y:S01]  /*06c0*/  UMOV UR4, 0x54442d19 ;  /* 0x54442d1900047882 */ /* 0x000fe20000000000 */
[----:B------:R-:W-:-:S02]  /*06d0*/  UMOV UR5, 0x3bf921fb ;  /* 0x3bf921fb00057882 */ /* 0x000fc40000000000 */
[-C--:B--2---:R-:W-:Y:S02]  /*06e0*/  @P1 SHF.L.W.U32.HI R3, R2, R0.reuse, R3 ;  /* 0x0000000002031219 */ /* 0x084fe40000010e03 */
[----:B---3--:R-:W-:Y:S02]  /*06f0*/  @P1 SHF.L.W.U32.HI R2, R5, R0, R2 ;  /* 0x0000000005021219 */ /* 0x008fe40000010e02 */
[----:B------:R-:W-:Y:S02]  /*0700*/  ISETP.GE.AND P1, PT, R7, RZ, PT ;  /* 0x000000ff0700720c */ /* 0x000fe40003f26270 */
[C---:B------:R-:W-:Y:S02]  /*0710*/  SHF.L.W.U32.HI R0, R2.reuse, 0x2, R3 ;  /* 0x0000000202007819 */ /* 0x040fe40000010e03 */
[----:B------:R-:W-:Y:S02]  /*0720*/  SHF.L.U32 R2, R2, 0x2, RZ ;  /* 0x0000000202027819 */ /* 0x000fe400000006ff */
[----:B------:R-:W-:-:S02]  /*0730*/  SHF.R.S32.HI R5, RZ, 0x1f, R0 ;  /* 0x0000001fff057819 */ /* 0x000fc40000011400 */
[----:B------:R-:W-:Y:S02]  /*0740*/  SHF.R.U32.HI R3, RZ, 0x1e, R3 ;  /* 0x0000001eff037819 */ /* 0x000fe40000011603 */
[C---:B------:R-:W-:Y:S02]  /*0750*/  LOP3.LUT R10, R5.reuse, R2, RZ, 0x3c, !PT ;  /* 0x00000002050a7212 */ /* 0x040fe400078e3cff */
[----:B------:R-:W-:Y:S02]  /*0760*/  LOP3.LUT R11, R5, R0, RZ, 0x3c, !PT ;  /* 0x00000000050b7212 */ /* 0x000fe400078e3cff */
[C---:B------:R-:W-:Y:S02]  /*0770*/  LOP3.LUT R2, R0.reuse, R7, RZ, 0x3c, !PT ;  /* 0x0000000700027212 */ /* 0x040fe400078e3cff */
[----:B------:R-:W-:Y:S02]  /*0780*/  LEA.HI R0, R0, R3, RZ, 0x1 ;  /* 0x0000000300007211 */ /* 0x000fe400078f08ff */
[----:B------:R-:W0:Y:S01]  /*0790*/  I2F.F64.S64 R10, R10 ;  /* 0x0000000a000a7312 */ /* 0x000e220000301c00 */
[----:B------:R-:W-:-:S02]  /*07a0*/  ISETP.GE.AND P2, PT, R2, RZ, PT ;  /* 0x000000ff0200720c */ /* 0x000fc40003f46270 */
[----:B------:R-:W-:-:S04]  /*07b0*/  IMAD.MOV R2, RZ, RZ, -R0 ;  /* 0x000000ffff027224 */ /* 0x000fc800078e0a00 */
[----:B------:R-:W-:Y:S01]  /*07c0*/  @!P1 IMAD.MOV.U32 R0, RZ, RZ, R2 ;  /* 0x000000ffff009224 */ /* 0x000fe200078e0002 */
[----:B0-----:R-:W-:-:S10]  /*07d0*/  DMUL R4, R10, UR4 ;  /* 0x000000040a047c28 */ /* 0x001fd40008000000 */
[----:B------:R-:W0:Y:S02]  /*07e0*/  F2F.F32.F64 R4, R4 ;  /* 0x0000000400047310 */ /* 0x000e240000301000 */
[----:B0-----:R-:W-:-:S07]  /*07f0*/  FSEL R2, -R4, R4, !P2 ;  /* 0x0000000404027208 */ /* 0x001fce0005000100 */
.L_x_2:
[----:B------:R-:W-:Y:S02]  /*0800*/  IMAD.MOV.U32 R11, RZ, RZ, 0x37cbac00 ;  /* 0x37cbac00ff0b7424 */ /* 0x000fe400078e00ff */
[----:B------:R-:W-:Y:S01]  /*0810*/  FMUL R3, R2, R2 ;  /* 0x0000000202037220 */ /* 0x000fe20000400000 */
[C---:B------:R-:W-:Y:S01]  /*0820*/  LOP3.LUT R5, R0.reuse, 0x1, RZ, 0xc0, !PT ;  /* 0x0000000100057812 */ /* 0x040fe200078ec0ff */
[----:B------:R-:W-:Y:S01]  /*0830*/  IMAD.MOV.U32 R10, RZ, RZ, 0x3c0885e4 ;  /* 0x3c0885e4ff0a7424 */ /* 0x000fe200078e00ff */
[----:B------:R-:W-:Y:S01]  /*0840*/  IADD3 R0, PT, PT, R0, 0x1, RZ ;  /* 0x0000000100007810 */ /* 0x000fe20007ffe0ff */
[----:B------:R-:W-:Y:S01]  /*0850*/  FFMA R4, R3, R11, -0.0013887860113754868507 ;  /* 0xbab607ed03047423 */ /* 0x000fe2000000000b */
[----:B------:R-:W-:Y:S01]  /*0860*/  ISETP.NE.U32.AND P1, PT, R5, 0x1, PT ;  /* 0x000000010500780c */ /* 0x000fe20003f25070 */
[----:B------:R-:W-:Y:S01]  /*0870*/  IMAD.MOV.U32 R13, RZ, RZ, 0x3e2aaaa8 ;  /* 0x3e2aaaa8ff0d7424 */ /* 0x000fe200078e00ff */
[----:B------:R-:W-:Y:S02]  /*0880*/  LOP3.LUT P2, RZ, R0, 0x2, RZ, 0xc0, !PT ;  /* 0x0000000200ff7812 */ /* 0x000fe4000784c0ff */
[----:B------:R-:W-:-:S02]  /*0890*/  FSEL R4, R4, -0.00019574658654164522886, P1 ;  /* 0xb94d415304047808 */ /* 0x000fc40000800000 */
[----:B------:R-:W-:Y:S02]  /*08a0*/  FSEL R10, R10, 0.041666727513074874878, !P1 ;  /* 0x3d2aaabb0a0a7808 */ /* 0x000fe40004800000 */
[----:B------:R-:W-:Y:S02]  /*08b0*/  FSEL R0, R2, 1, !P1 ;  /* 0x3f80000002007808 */ /* 0x000fe40004800000 */
[----:B------:R-:W-:Y:S01]  /*08c0*/  FSEL R13, -R13, -0.4999999701976776123, !P1 ;  /* 0xbeffffff0d0d7808 */ /* 0x000fe20004800100 */
[C---:B------:R-:W-:Y:S02]  /*08d0*/  FFMA R4, R3.reuse, R4, R10 ;  /* 0x0000000403047223 */ /* 0x040fe4000000000a */
[C---:B------:R-:W-:Y:S02]  /*08e0*/  FFMA R5, R3.reuse, R0, RZ ;  /* 0x0000000003057223 */ /* 0x040fe400000000ff */
[----:B------:R-:W-:-:S04]  /*08f0*/  FFMA R4, R3, R4, R13 ;  /* 0x0000000403047223 */ /* 0x000fc8000000000d */
[----:B------:R-:W-:-:S04]  /*0900*/  FFMA R5, R5, R4, R0 ;  /* 0x0000000405057223 */ /* 0x000fc80000000000 */
[----:B------:R-:W-:Y:S01]  /*0910*/  @P2 FADD R5, RZ, -R5 ;  /* 0x80000005ff052221 */ /* 0x000fe20000000000 */
[----:B------:R-:W-:Y:S06]  /*0920*/  @!P0 BRA `(.L_x_4) ;  /* 0x0000000000dc8947 */ /* 0x000fec0003800000 */
[----:B------:R-:W-:-:S13]  /*0930*/  FSETP.NEU.AND P0, PT, |R7|, +INF , PT ;  /* 0x7f8000000700780b */ /* 0x000fda0003f0d200 */
[----:B------:R-:W-:Y:S01]  /*0940*/  @!P0 FMUL R12, RZ, R7 ;  /* 0x00000007ff0c8220 */ /* 0x000fe20000400000 */
[----:B------:R-:W-:Y:S01]  /*0950*/  @!P0 IMAD.MOV.U32 R9, RZ, RZ, RZ ;  /* 0x000000ffff098224 */ /* 0x000fe200078e00ff */
[----:B------:R-:W-:Y:S06]  /*0960*/  @!P0 BRA `(.L_x_4) ;  /* 0x0000000000cc8947 */ /* 0x000fec0003800000 */
[----:B------:R-:W-:Y:S01]  /*0970*/  IMAD.SHL.U32 R2, R7, 0x100, RZ ;  /* 0x0000010007027824 */ /* 0x000fe200078e00ff */
[----:B------:R-:W-:Y:S01]  /*0980*/  MOV R15, RZ ;  /* 0x000000ff000f7202 */ /* 0x000fe20000000f00 */
[----:B------:R-:W-:Y:S01]  /*0990*/  IMAD.MOV.U32 R10, RZ, RZ, RZ ;  /* 0x000000ffff0a7224 */ /* 0x000fe200078e00ff */
[----:B------:R-:W0:Y:S01]  /*09a0*/  LDCU.64 UR14, c[0x4][URZ] ;  /* 0x01000000ff0e77ac */ /* 0x000e220008000a00 */
[----:B------:R-:W-:Y:S01]  /*09b0*/  IMAD.MOV.U32 R0, RZ, RZ, R1 ;  /* 0x000000ffff007224 */ /* 0x000fe200078e0001 */
[----:B------:R-:W-:Y:S01]  /*09c0*/  LOP3.LUT R17, R2, 0x80000000, RZ, 0xfc, !PT ;  /* 0x8000000002117812 */ /* 0x000fe200078efcff */
[----:B------:R-:W-:-:S06]  /*09d0*/  UMOV UR4, URZ ;  /* 0x000000ff00047c82 */ /* 0x000fcc0008000000 */
.L_x_5:
[----:B0-----:R-:W-:Y:S02]  /*09e0*/  IMAD.U32 R12, RZ, RZ, UR14 ;  /* 0x0000000eff0c7e24 */ /* 0x001fe4000f8e00ff */
        /* <DEDUP_REMOVED lines=9> */
[----:B------:R-:W-:Y:S01]  /*0a80*/  IMAD.X R10, R3, 0x1, R15, P0 ;  /* 0x00000001030a7824 */ /* 0x000fe200000e060f */
[----:B0-----:R-:W-:Y:S01]  /*0a90*/  IADD3 R0, PT, PT, R0, 0x4, RZ ;  /* 0x0000000400007810 */ /* 0x001fe20007ffe0ff */
        /* <DEDUP_REMOVED lines=13> */
[----:B------:R-:W-:Y:S01]  /*0b70*/  UMOV UR5, 0x3bf921fb ;  /* 0x3bf921fb00057882 */ /* 0x000fe20000000000 */
[----:B------:R-:W-:-:S02]  /*0b80*/  ISETP.GE.AND P1, PT, R7, RZ, PT ;  /* 0x000000ff0700720c */ /* 0x000fc40003f26270 */
[-C--:B--2---:R-:W-:Y:S02]  /*0b90*/  @P0 SHF.L.W.U32.HI R0, R3, R4.reuse, R0 ;  /* 0x0000000403000219 */ /* 0x084fe40000010e00 */
[----:B---3--:R-:W-:Y:S02]  /*0ba0*/  @P0 SHF.L.W.U32.HI R3, R2, R4, R3 ;  /* 0x0000000402030219 */ /* 0x008fe40000010e03 */
[--C-:B------:R-:W-:Y:S02]  /*0bb0*/  SHF.R.U32.HI R9, RZ, 0x1e, R0.reuse ;  /* 0x0000001eff097819 */ /* 0x100fe40000011600 */
[C---:B------:R-:W-:Y:S01]  /*0bc0*/  SHF.L.W.U32.HI R2, R3.reuse, 0x2, R0 ;  /* 0x0000000203027819 */ /* 0x040fe20000010e00 */
[----:B------:R-:W-:-:S03]  /*0bd0*/  IMAD.SHL.U32 R3, R3, 0x4, RZ ;  /* 0x0000000403037824 */ /* 0x000fc600078e00ff */
[----:B------:R-:W-:Y:S02]  /*0be0*/  SHF.R.S32.HI R4, RZ, 0x1f, R2 ;  /* 0x0000001fff047819 */ /* 0x000fe40000011402 */
[----:B------:R-:W-:Y:S02]  /*0bf0*/  LOP3.LUT R0, R2, R7, RZ, 0x3c, !PT ;  /* 0x0000000702007212 */ /* 0x000fe400078e3cff */
[C---:B------:R-:W-:Y:S02]  /*0c00*/  LOP3.LUT R12, R4.reuse, R3, RZ, 0x3c, !PT ;  /* 0x00000003040c7212 */ /* 0x040fe400078e3cff */
[----:B------:R-:W-:Y:S02]  /*0c10*/  LOP3.LUT R13, R4, R2, RZ, 0x3c, !PT ;  /* 0x00000002040d7212 */ /* 0x000fe400078e3cff */
[----:B------:R-:W-:Y:S02]  /*0c20*/  LEA.HI R9, R2, R9, RZ, 0x1 ;  /* 0x0000000902097211 */ /* 0x000fe400078f08ff */
[----:B------:R-:W-:-:S02]  /*0c30*/  ISETP.GE.AND P0, PT, R0, RZ, PT ;  /* 0x000000ff0000720c */ /* 0x000fc40003f06270 */
[----:B------:R-:W1:Y:S01]  /*0c40*/  I2F.F64.S64 R12, R12 ;  /* 0x0000000c000c7312 */ /* 0x000e620000301c00 */
[----:B------:R-:W-:-:S04]  /*0c50*/  IMAD.MOV R0, RZ, RZ, -R9 ;  /* 0x000000ffff007224 */ /* 0x000fc800078e0a09 */
[----:B------:R-:W-:Y:S01]  /*0c60*/  @!P1 IMAD.MOV.U32 R9, RZ, RZ, R0 ;  /* 0x000000ffff099224 */ /* 0x000fe200078e0000 */
[----:B-1----:R-:W-:-:S10]  /*0c70*/  DMUL R14, R12, UR4 ;  /* 0x000000040c0e7c28 */ /* 0x002fd40008000000 */
[----:B------:R-:W1:Y:S02]  /*0c80*/  F2F.F32.F64 R14, R14 ;  /* 0x0000000e000e7310 */ /* 0x000e640000301000 */
[----:B01----:R-:W-:-:S07]  /*0c90*/  FSEL R12, -R14, R14, !P0 ;  /* 0x0000000e0e0c7208 */ /* 0x003fce0004000100 */
.L_x_4:
[----:B------:R-:W-:Y:S01]  /*0ca0*/  FMUL R2, R12, R12 ;  /* 0x0000000c0c027220 */ /* 0x000fe20000400000 */
[C---:B------:R-:W-:Y:S01]  /*0cb0*/  LOP3.LUT R0, R9.reuse, 0x1, RZ, 0xc0, !PT ;  /* 0x0000000109007812 */ /* 0x040fe200078ec0ff */
[----:B------:R-:W-:Y:S01]  /*0cc0*/  IMAD.MOV.U32 R4, RZ, RZ, 0x3effffff ;  /* 0x3effffffff047424 */ /* 0x000fe200078e00ff */
[----:B------:R-:W-:Y:S01]  /*0cd0*/  MOV R3, 0x3d2aaabb ;  /* 0x3d2aaabb00037802 */ /* 0x000fe20000000f00 */
[----:B------:R-:W-:Y:S01]  /*0ce0*/  FFMA R11, R2, R11, -0.0013887860113754868507 ;  /* 0xbab607ed020b7423 */ /* 0x000fe2000000000b */
[----:B------:R-:W-:Y:S01]  /*0cf0*/  ISETP.NE.U32.AND P0, PT, R0, 0x1, PT ;  /* 0x000000010000780c */ /* 0x000fe20003f05070 */
[----:B------:R-:W-:Y:S01]  /*0d00*/  UMOV UR4, 0x14 ;  /* 0x0000001400047882 */ /* 0x000fe20000000000 */
[----:B------:R-:W-:Y:S01]  /*0d10*/  LOP3.LUT P1, RZ, R9, 0x2, RZ, 0xc0, !PT ;  /* 0x0000000209ff7812 */ /* 0x000fe2000782c0ff */
[----:B------:R-:W-:Y:S01]  /*0d20*/  UIMAD UR4, UR21, UR4, 0x14 ;  /* 0x00000014150474a4 */ /* 0x000fe2000f8e0204 */
[----:B------:R-:W-:Y:S01]  /*0d30*/  FSEL R11, R11, -0.00019574658654164522886, !P0 ;  /* 0xb94d41530b0b7808 */ /* 0x000fe20004000000 */
[----:B------:R-:W-:Y:S01]  /*0d40*/  IMAD.U32 R14, RZ, RZ, UR12 ;  /* 0x0000000cff0e7e24 */ /* 0x000fe2000f8e00ff */
[----:B------:R-:W-:Y:S01]  /*0d50*/  FSEL R3, R3, 0.0083327032625675201416, !P0 ;  /* 0x3c0885e403037808 */ /* 0x000fe20004000000 */
[----:B------:R-:W-:Y:S01]  /*0d60*/  IMAD.U32 R15, RZ, RZ, UR13 ;  /* 0x0000000dff0f7e24 */ /* 0x000fe2000f8e00ff */
[----:B------:R-:W-:-:S02]  /*0d70*/  FSEL R4, -R4, -0.16666662693023681641, !P0 ;  /* 0xbe2aaaa804047808 */ /* 0x000fc40004000100 */
[----:B------:R-:W-:Y:S01]  /*0d80*/  FSEL R0, R12, 1, P0 ;  /* 0x3f8000000c007808 */ /* 0x000fe20000000000 */
[----:B------:R-:W-:-:S04]  /*0d90*/  FFMA R3, R2, R11, R3 ;  /* 0x0000000b02037223 */ /* 0x000fc80000000003 */
[C---:B------:R-:W-:Y:S01]  /*0da0*/  FFMA R4, R2.reuse, R3, R4 ;  /* 0x0000000302047223 */ /* 0x040fe20000000004 */
[----:B------:R-:W-:Y:S01]  /*0db0*/  FFMA R3, R2, R0, RZ ;  /* 0x0000000002037223 */ /* 0x000fe200000000ff */
[----:B------:R-:W-:-:S03]  /*0dc0*/  IMAD.U32 R2, RZ, RZ, UR10 ;  /* 0x0000000aff027e24 */ /* 0x000fc6000f8e00ff */
[----:B------:R-:W-:Y:S01]  /*0dd0*/  FFMA R9, R3, R4, R0 ;  /* 0x0000000403097223 */ /* 0x000fe20000000000 */
[----:B------:R-:W-:Y:S01]  /*0de0*/  I2FP.F32.U32 R0, UR4 ;  /* 0x0000000400007c45 */ /* 0x000fe20008201000 */
[----:B------:R-:W-:Y:S02]  /*0df0*/  IMAD.U32 R3, RZ, RZ, UR11 ;  /* 0x0000000bff037e24 */ /* 0x000fe4000f8e00ff */
[----:B------:R-:W-:Y:S01]  /*0e00*/  @P1 FADD R9, RZ, -R9 ;  /* 0x80000009ff091221 */ /* 0x000fe20000000000 */
[----:B------:R-:W-:Y:S02]  /*0e10*/  IMAD.U32 R4, RZ, RZ, UR6 ;  /* 0x00000006ff047e24 */ /* 0x000fe4000f8e00ff */
[-C--:B------:R-:W-:Y:S01]  /*0e20*/  FFMA R11, R5, R0.reuse, R6 ;  /* 0x00000000050b7223 */ /* 0x080fe20000000006 */
[----:B------:R-:W-:Y:S01]  /*0e30*/  MOV R5, UR7 ;  /* 0x0000000700057c02 */ /* 0x000fe20008000f00 */
[----:B------:R-:W-:Y:S01]  /*0e40*/  FFMA R13, R9, R0, R8 ;  /* 0x00000000090d7223 */ /* 0x000fe20000000008 */
[----:B------:R-:W-:-:S02]  /*0e50*/  IMAD.U32 R8, RZ, RZ, UR8 ;  /* 0x00000008ff087e24 */ /* 0x000fc4000f8e00ff */
[----:B------:R-:W-:Y:S01]  /*0e60*/  IMAD.U32 R9, RZ, RZ, UR9 ;  /* 0x00000009ff097e24 */ /* 0x000fe2000f8e00ff */
[----:B------:R-:W-:Y:S04]  /*0e70*/  STG.E desc[UR22][R2.64], R11 ;  /* 0x0000000b02007986 */ /* 0x000fe8000c101916 */
[----:B------:R-:W-:Y:S04]  /*0e80*/  STG.E desc[UR22][R4.64], R13 ;  /* 0x0000000d04007986 */ /* 0x000fe8000c101916 */
[----:B------:R-:W-:Y:S04]  /*0e90*/  STG.E desc[UR22][R14.64], RZ ;  /* 0x000000ff0e007986 */ /* 0x000fe8000c101916 */
[----:B------:R-:W-:Y:S01]  /*0ea0*/  STG.E desc[UR22][R8.64], R7 ;  /* 0x0000000708007986 */ /* 0x000fe2000c101916 */
[----:B------:R-:W-:Y:S05]  /*0eb0*/  EXIT ;  /* 0x000000000000794d */ /* 0x000fea0003800000 */
.L_x_1:
[----:B------:R-:W0:Y:S01]  /*0ec0*/  MUFU.RCP R0, R9 ;  /* 0x0000000900007308 */ /* 0x000e220000001000 */
[----:B------:R-:W-:Y:S02]  /*0ed0*/  UMOV UR4, 0x447a0000 ;  /* 0x447a000000047882 */ /* 0x000fe40000000000 */
[----:B------:R-:W-:-:S05]  /*0ee0*/  MOV R4, UR4 ;  /* 0x0000000400047c02 */ /* 0x000fca0008000f00 */
[----:B------:R-:W1:Y:S01]  /*0ef0*/  FCHK P0, R4, R9 ;  /* 0x0000000904007302 */ /* 0x000e620000000000 */
[----:B0-----:R-:W-:-:S04]  /*0f00*/  FFMA R3, -R9, R0, 1 ;  /* 0x3f80000009037423 */ /* 0x001fc80000000100 */
[----:B------:R-:W-:-:S04]  /*0f10*/  FFMA R0, R0, R3, R0 ;  /* 0x0000000300007223 */ /* 0x000fc80000000000 */
[----:B------:R-:W-:-:S04]  /*0f20*/  FFMA R13, R0, 1000, RZ ;  /* 0x447a0000000d7823 */ /* 0x000fc800000000ff */
[----:B------:R-:W-:-:S04]  /*0f30*/  FFMA R2, -R9, R13, 1000 ;  /* 0x447a000009027423 */ /* 0x000fc8000000010d */
[----:B------:R-:W-:Y:S01]  /*0f40*/  FFMA R13, R0, R2, R13 ;  /* 0x00000002000d7223 */ /* 0x000fe2000000000d */
[----:B-1----:R-:W-:Y:S06]  /*0f50*/  @!P0 BRA `(.L_x_6) ;  /* 0x0000000000108947 */ /* 0x002fec0003800000 */
[----:B------:R-:W-:Y:S01]  /*0f60*/  IMAD.MOV.U32 R0, RZ, RZ, 0x447a0000 ;  /* 0x447a0000ff007424 */ /* 0x000fe200078e00ff */
[----:B------:R-:W-:-:S07]  /*0f70*/  MOV R4, 0xf90 ;  /* 0x00000f9000047802 */ /* 0x000fce0000000f00 */
[----:B------:R-:W-:Y:S05]  /*0f80*/  CALL.REL.NOINC `($__internal_1_$__cuda_sm3x_div_rn_noftz_f32_slowpath) ;  /* 0x0000002800387944 */ /* 0x000fea0003c00000 */
[----:B------:R-:W-:-:S07]  /*0f90*/  IMAD.MOV.U32 R13, RZ, RZ, R2 ;  /* 0x000000ffff0d7224 */ /* 0x000fce00078e0002 */
.L_x_6:
[----:B------:R-:W-:-:S04]  /*0fa0*/  FADD R15, R7, 1.5707499980926513672 ;  /* 0x3fc90e56070f7421 */ /* 0x000fc80000000000 */
        /* <DEDUP_REMOVED lines=21> */
.L_x_8:
        /* <DEDUP_REMOVED lines=44> */
.L_x_7:
        /* <DEDUP_REMOVED lines=17> */
[----:B------:R-:W-:-:S04]  /*14d0*/  @P2 FADD R0, RZ, -R0 ;  /* 0x80000000ff002221 */ /* 0x000fc80000000000 */
[----:B------:R-:W-:Y:S01]  /*14e0*/  FMUL R11, R0, R13 ;  /* 0x0000000d000b7220 */ /* 0x000fe20000400000 */
        /* <DEDUP_REMOVED lines=12> */
.L_x_10:
        /* <DEDUP_REMOVED lines=28> */
[----:B---3--:R-:W-:-:S04]  /*1770*/  @P0 SHF.L.W.U32.HI R3, R2, R4, R3 ;  /* 0x0000000402030219 */ /* 0x008fc80000010e03 */
[C---:B------:R-:W-:Y:S01]  /*1780*/  SHF.L.W.U32.HI R2, R3.reuse, 0x2, R0 ;  /* 0x0000000203027819 */ /* 0x040fe20000010e00 */
[----:B------:R-:W-:-:S03]  /*1790*/  IMAD.SHL.U32 R3, R3, 0x4, RZ ;  /* 0x0000000403037824 */ /* 0x000fc600078e00ff */
[----:B------:R-:W-:Y:S02]  /*17a0*/  SHF.R.S32.HI R4, RZ, 0x1f, R2 ;  /* 0x0000001fff047819 */ /* 0x000fe40000011402 */
[----:B------:R-:W-:Y:S02]  /*17b0*/  LOP3.LUT R15, R2, R15, RZ, 0x3c, !PT ;  /* 0x0000000f020f7212 */ /* 0x000fe400078e3cff */
[C---:B------:R-:W-:Y:S02]  /*17c0*/  LOP3.LUT R16, R4.reuse, R3, RZ, 0x3c, !PT ;  /* 0x0000000304107212 */ /* 0x040fe400078e3cff */
[----:B------:R-:W-:Y:S02]  /*17d0*/  LOP3.LUT R17, R4, R2, RZ, 0x3c, !PT ;  /* 0x0000000204117212 */ /* 0x000fe400078e3cff */
[----:B------:R-:W-:Y:S02]  /*17e0*/  SHF.R.U32.HI R3, RZ, 0x1e, R0 ;  /* 0x0000001eff037819 */ /* 0x000fe40000011600 */
[----:B------:R-:W-:-:S02]  /*17f0*/  ISETP.GE.AND P0, PT, R15, RZ, PT ;  /* 0x000000ff0f00720c */ /* 0x000fc40003f06270 */
[----:B------:R-:W1:Y:S01]  /*1800*/  I2F.F64.S64 R16, R16 ;  /* 0x0000001000107312 */ /* 0x000e620000301c00 */
[----:B------:R-:W-:-:S05]  /*1810*/  LEA.HI R18, R2, R3, RZ, 0x1 ;  /* 0x0000000302127211 */ /* 0x000fca00078f08ff */
[----:B------:R-:W-:-:S04]  /*1820*/  IMAD.MOV R0, RZ, RZ, -R18 ;  /* 0x000000ffff007224 */ /* 0x000fc800078e0a12 */
[----:B------:R-:W-:Y:S01]  /*1830*/  @!P1 IMAD.MOV.U32 R18, RZ, RZ, R0 ;  /* 0x000000ffff129224 */ /* 0x000fe200078e0000 */
[----:B-1----:R-:W-:-:S10]  /*1840*/  DMUL R4, R16, UR4 ;  /* 0x0000000410047c28 */ /* 0x002fd40008000000 */
[----:B------:R-:W1:Y:S02]  /*1850*/  F2F.F32.F64 R4, R4 ;  /* 0x0000000400047310 */ /* 0x000e640000301000 */
[----:B01----:R-:W-:-:S07]  /*1860*/  FSEL R14, -R4, R4, !P0 ;  /* 0x00000004040e7208 */ /* 0x003fce0004000100 */
.L_x_9:
[----:B------:R-:W-:Y:S01]  /*1870*/  FMUL R12, R9, 0.019999999552965164185 ;  /* 0x3ca3d70a090c7820 */ /* 0x000fe20000400000 */
[----:B------:R-:W-:Y:S01]  /*1880*/  FMUL R3, R14, R14 ;  /* 0x0000000e0e037220 */ /* 0x000fe20000400000 */
[----:B------:R-:W-:Y:S01]  /*1890*/  LOP3.LUT R4, R18, 0x1, RZ, 0xc0, !PT ;  /* 0x0000000112047812 */ /* 0x000fe200078ec0ff */
[----:B------:R-:W-:Y:S02]  /*18a0*/  IMAD.MOV.U32 R16, RZ, RZ, 0x3effffff ;  /* 0x3effffffff107424 */ /* 0x000fe400078e00ff */
[----:B------:R-:W-:Y:S01]  /*18b0*/  FMUL R2, R12, 0.63661974668502807617 ;  /* 0x3f22f9830c027820 */ /* 0x000fe20000400000 */
[----:B------:R-:W-:Y:S01]  /*18c0*/  FFMA R0, R3, R10, -0.0013887860113754868507 ;  /* 0xbab607ed03007423 */ /* 0x000fe2000000000a */
[----:B------:R-:W-:Y:S02]  /*18d0*/  ISETP.NE.U32.AND P0, PT, R4, 0x1, PT ;  /* 0x000000010400780c */ /* 0x000fe40003f05070 */
[----:B------:R-:W-:Y:S02]  /*18e0*/  MOV R4, 0x3d2aaabb ;  /* 0x3d2aaabb00047802 */ /* 0x000fe40000000f00 */
[----:B------:R-:W0:Y:S01]  /*18f0*/  F2I.NTZ R2, R2 ;  /* 0x0000000200027305 */ /* 0x000e220000203100 */
[----:B------:R-:W-:-:S02]  /*1900*/  FSEL R0, R0, -0.00019574658654164522886, !P0 ;  /* 0xb94d415300007808 */ /* 0x000fc40004000000 */
[----:B------:R-:W-:Y:S02]  /*1910*/  FSEL R4, R4, 0.0083327032625675201416, !P0 ;  /* 0x3c0885e404047808 */ /* 0x000fe40004000000 */
[----:B------:R-:W-:Y:S02]  /*1920*/  FSEL R16, -R16, -0.16666662693023681641, !P0 ;  /* 0xbe2aaaa810107808 */ /* 0x000fe40004000100 */
[----:B------:R-:W-:Y:S01]  /*1930*/  LOP3.LUT P1, RZ, R18, 0x2, RZ, 0xc0, !PT ;  /* 0x0000000212ff7812 */ /* 0x000fe2000782c0ff */
[C---:B------:R-:W-:Y:S01]  /*1940*/  FFMA R4, R3.reuse, R0, R4 ;  /* 0x0000000003047223 */ /* 0x040fe20000000004 */
[----:B------:R-:W-:Y:S02]  /*1950*/  FSEL R0, R14, 1, P0 ;  /* 0x3f8000000e007808 */ /* 0x000fe40000000000 */
[----:B------:R-:W-:Y:S01]  /*1960*/  FSETP.GE.AND P0, PT, |R12|, 105615, PT ;  /* 0x47ce47800c00780b */ /* 0x000fe20003f06200 */
[C---:B------:R-:W-:Y:S02]  /*1970*/  FFMA R4, R3.reuse, R4, R16 ;  /* 0x0000000403047223 */ /* 0x040fe40000000010 */
[----:B------:R-:W-:Y:S01]  /*1980*/  FFMA R3, R3, R0, RZ ;  /* 0x0000000003037223 */ /* 0x000fe200000000ff */
[----:B0-----:R-:W-:-:S03]  /*1990*/  I2FP.F32.S32 R15, R2 ;  /* 0x00000002000f7245 */ /* 0x001fc60000201400 */
[----:B------:R-:W-:Y:S02]  /*19a0*/  FFMA R0, R3, R4, R0 ;  /* 0x0000000403007223 */ /* 0x000fe40000000000 */
[C---:B------:R-:W-:Y:S02]  /*19b0*/  FFMA R14, R15.reuse, -1.5707962512969970703, R12 ;  /* 0xbfc90fda0f0e7823 */ /* 0x040fe4000000000c */
[----:B------:R-:W-:Y:S02]  /*19c0*/  @P1 FADD R0, RZ, -R0 ;  /* 0x80000000ff001221 */ /* 0x000fe40000000000 */
[C---:B------:R-:W-:Y:S02]  /*19d0*/  FFMA R14, R15.reuse, -7.5497894158615963534e-08, R14 ;  /* 0xb3a221680f0e7823 */ /* 0x040fe4000000000e */
[----:B------:R-:W-:Y:S02]  /*19e0*/  FMUL R13, R0, R13 ;  /* 0x0000000d000d7220 */ /* 0x000fe40000400000 */
[----:B------:R-:W-:Y:S01]  /*19f0*/  FFMA R15, R15, -5.3903029534742383927e-15, R14 ;  /* 0xa7c234c50f0f7823 */ /* 0x000fe2000000000e */
[----:B------:R-:W-:Y:S01]  /*1a00*/  FADD R14, R6, R11 ;  /* 0x0000000b060e7221 */ /* 0x000fe20000000000 */
[----:B------:R-:W-:-:S02]  /*1a10*/  IMAD.MOV.U32 R6, RZ, RZ, R2 ;  /* 0x000000ffff067224 */ /* 0x000fc400078e0002 */
[----:B------:R-:W-:Y:S01]  /*1a20*/  FADD R8, R8, R13 ;  /* 0x0000000d08087221 */ /* 0x000fe20000000000 */
[----:B------:R-:W-:Y:S01]  /*1a30*/  IMAD.MOV.U32 R0, RZ, RZ, R15 ;  /* 0x000000ffff007224 */ /* 0x000fe200078e000f */
[----:B------:R-:W-:Y:S06]  /*1a40*/  @!P0 BRA `(.L_x_11) ;  /* 0x0000000000dc8947 */ /* 0x000fec0003800000 */
[----:B------:R-:W-:-:S13]  /*1a50*/  FSETP.NEU.AND P1, PT, |R12|, +INF , PT ;  /* 0x7f8000000c00780b */ /* 0x000fda0003f2d200 */
[----:B------:R-:W-:Y:S01]  /*1a60*/  @!P1 FMUL R0, RZ, R12 ;  /* 0x0000000cff009220 */ /* 0x000fe20000400000 */
[----:B------:R-:W-:Y:S01]  /*1a70*/  @!P1 IMAD.MOV.U32 R2, RZ, RZ, RZ ;  /* 0x000000ffff029224 */ /* 0x000fe200078e00ff */
[----:B------:R-:W-:Y:S06]  /*1a80*/  @!P1 BRA `(.L_x_11) ;  /* 0x0000000000cc9947 */ /* 0x000fec0003800000 */
[----:B------:R-:W-:Y:S01]  /*1a90*/  SHF.L.U32 R2, R12, 0x8, RZ ;  /* 0x000000080c027819 */ /* 0x000fe200000006ff */
[----:B------:R-:W-:Y:S01]  /*1aa0*/  IMAD.MOV.U32 R4, RZ, RZ, RZ ;  /* 0x000000ffff047224 */ /* 0x000fe200078e00ff */
[----:B------:R-:W0:Y:S01]  /*1ab0*/  LDCU.64 UR14, c[0x4][URZ] ;  /* 0x01000000ff0e77ac */ /* 0x000e220008000a00 */
[----:B------:R-:W-:Y:S01]  /*1ac0*/  IMAD.MOV.U32 R21, RZ, RZ, RZ ;  /* 0x000000ffff157224 */ /* 0x000fe200078e00ff */
[----:B------:R-:W-:Y:S01]  /*1ad0*/  LOP3.LUT R5, R2, 0x80000000, RZ, 0xfc, !PT ;  /* 0x8000000002057812 */ /* 0x000fe200078efcff */
[----:B------:R-:W-:Y:S01]  /*1ae0*/  IMAD.MOV.U32 R0, RZ, RZ, R1 ;  /* 0x000000ffff007224 */ /* 0x000fe200078e0001 */
[----:B------:R-:W-:-:S06]  /*1af0*/  UMOV UR4, URZ ;  /* 0x000000ff00047c82 */ /* 0x000fcc0008000000 */
.L_x_12:
[----:B0-----:R-:W-:Y:S01]  /*1b00*/  IMAD.U32 R16, RZ, RZ, UR14 ;  /* 0x0000000eff107e24 */ /* 0x001fe2000f8e00ff */
[----:B------:R-:W-:-:S05]  /*1b10*/  MOV R17, UR15 ;  /* 0x0000000f00117c02 */ /* 0x000fca0008000f00 */
        /* <DEDUP_REMOVED lines=27> */
[C-C-:B------:R-:W-:Y:S01]  /*1cd0*/  SHF.L.W.U32.HI R0, R2.reuse, 0x2, R3.reuse ;  /* 0x0000000202007819 */ /* 0x140fe20000010e03 */
[----:B------:R-:W-:Y:S01]  /*1ce0*/  IMAD.SHL.U32 R2, R2, 0x4, RZ ;  /* 0x0000000402027824 */ /* 0x000fe200078e00ff */
[----:B------:R-:W-:Y:S02]  /*1cf0*/  SHF.R.U32.HI R3, RZ, 0x1e, R3 ;  /* 0x0000001eff037819 */ /* 0x000fe40000011603 */
[----:B------:R-:W-:-:S02]  /*1d00*/  SHF.R.S32.HI R5, RZ, 0x1f, R0 ;  /* 0x0000001fff057819 */ /* 0x000fc40000011400 */
[C---:B------:R-:W-:Y:S02]  /*1d10*/  LOP3.LUT R18, R0.reuse, R12, RZ, 0x3c, !PT ;  /* 0x0000000c00127212 */ /* 0x040fe400078e3cff */
[C---:B------:R-:W-:Y:S02]  /*1d20*/  LOP3.LUT R16, R5.reuse, R2, RZ, 0x3c, !PT ;  /* 0x0000000205107212 */ /* 0x040fe400078e3cff */
[----:B------:R-:W-:Y:S02]  /*1d30*/  LOP3.LUT R17, R5, R0, RZ, 0x3c, !PT ;  /* 0x0000000005117212 */ /* 0x000fe400078e3cff */
[----:B------:R-:W-:Y:S02]  /*1d40*/  LEA.HI R2, R0, R3, RZ, 0x1 ;  /* 0x0000000300027211 */ /* 0x000fe400078f08ff */
[----:B------:R-:W-:Y:S02]  /*1d50*/  ISETP.GE.AND P2, PT, R18, RZ, PT ;  /* 0x000000ff1200720c */ /* 0x000fe40003f46270 */
[----:B------:R-:W0:Y:S01]  /*1d60*/  I2F.F64.S64 R16, R16 ;  /* 0x0000001000107312 */ /* 0x000e220000301c00 */
[----:B------:R-:W-:-:S05]  /*1d70*/  IADD3 R0, PT, PT, -R2, RZ, RZ ;  /* 0x000000ff02007210 */ /* 0x000fca0007ffe1ff */
[----:B------:R-:W-:Y:S01]  /*1d80*/  @!P1 IMAD.MOV.U32 R2, RZ, RZ, R0 ;  /* 0x000000ffff029224 */ /* 0x000fe200078e0000 */
[----:B0-----:R-:W-:-:S10]  /*1d90*/  DMUL R4, R16, UR4 ;  /* 0x0000000410047c28 */ /* 0x001fd40008000000 */
[----:B------:R-:W0:Y:S02]  /*1da0*/  F2F.F32.F64 R4, R4 ;  /* 0x0000000400047310 */ /* 0x000e240000301000 */
[----:B0-----:R-:W-:-:S07]  /*1db0*/  FSEL R0, -R4, R4, !P2 ;  /* 0x0000000404007208 */ /* 0x001fce0005000100 */
.L_x_11:
[----:B------:R-:W-:Y:S01]  /*1dc0*/  LOP3.LUT R5, R2, 0x1, RZ, 0xc0, !PT ;  /* 0x0000000102057812 */ /* 0x000fe200078ec0ff */
[----:B------:R-:W-:Y:S01]  /*1dd0*/  FMUL R3, R0, R0 ;  /* 0x0000000000037220 */ /* 0x000fe20000400000 */
[----:B------:R-:W-:Y:S02]  /*1de0*/  VIADD R16, R2, 0x1 ;  /* 0x0000000102107836 */ /* 0x000fe40000000000 */
[----:B------:R-:W-:Y:S01]  /*1df0*/  ISETP.NE.U32.AND P1, PT, R5, 0x1, PT ;  /* 0x000000010500780c */ /* 0x000fe20003f25070 */
[----:B------:R-:W-:Y:S01]  /*1e00*/  FFMA R4, R3, R10, -0.0013887860113754868507 ;  /* 0xbab607ed03047423 */ /* 0x000fe2000000000a */
[----:B------:R-:W-:Y:S01]  /*1e10*/  IMAD.MOV.U32 R5, RZ, RZ, 0x3c0885e4 ;  /* 0x3c0885e4ff057424 */ /* 0x000fe200078e00ff */
[----:B------:R-:W-:Y:S01]  /*1e20*/  LOP3.LUT P2, RZ, R16, 0x2, RZ, 0xc0, !PT ;  /* 0x0000000210ff7812 */ /* 0x000fe2000784c0ff */
[----:B------:R-:W-:Y:S01]  /*1e30*/  IMAD.MOV.U32 R17, RZ, RZ, 0x3e2aaaa8 ;  /* 0x3e2aaaa8ff117424 */ /* 0x000fe200078e00ff */
[----:B------:R-:W-:Y:S02]  /*1e40*/  FSEL R0, R0, 1, !P1 ;  /* 0x3f80000000007808 */ /* 0x000fe40004800000 */
[----:B------:R-:W-:-:S02]  /*1e50*/  FSEL R4, R4, -0.00019574658654164522886, P1 ;  /* 0xb94d415304047808 */ /* 0x000fc40000800000 */
[----:B------:R-:W-:Y:S01]  /*1e60*/  FSEL R2, R5, 0.041666727513074874878, !P1 ;  /* 0x3d2aaabb05027808 */ /* 0x000fe20004800000 */
[----:B------:R-:W-:Y:S01]  /*1e70*/  FFMA R5, R3, R0, RZ ;  /* 0x0000000003057223 */ /* 0x000fe200000000ff */
[----:B------:R-:W-:-:S03]  /*1e80*/  FSEL R17, -R17, -0.4999999701976776123, !P1 ;  /* 0xbeffffff11117808 */ /* 0x000fc60004800100 */
[----:B------:R-:W-:-:S04]  /*1e90*/  FFMA R2, R3, R4, R2 ;  /* 0x0000000403027223 */ /* 0x000fc80000000002 */
[----:B------:R-:W-:-:S04]  /*1ea0*/  FFMA R2, R3, R2, R17 ;  /* 0x0000000203027223 */ /* 0x000fc80000000011 */
[----:B------:R-:W-:-:S04]  /*1eb0*/  FFMA R18, R5, R2, R0 ;  /* 0x0000000205127223 */ /* 0x000fc80000000000 */
[----:B------:R-:W-:Y:S01]  /*1ec0*/  @P2 FADD R18, RZ, -R18 ;  /* 0x80000012ff122221 */ /* 0x000fe20000000000 */
        /* <DEDUP_REMOVED lines=12> */
.L_x_14:
        /* <DEDUP_REMOVED lines=29> */
[C---:B------:R-:W-:Y:S02]  /*2160*/  SHF.L.W.U32.HI R2, R3.reuse, 0x2, R0 ;  /* 0x0000000203027819 */ /* 0x040fe40000010e00 */
[----:B------:R-:W-:Y:S02]  /*2170*/  SHF.L.U32 R3, R3, 0x2, RZ ;  /* 0x0000000203037819 */ /* 0x000fe400000006ff */
[----:B------:R-:W-:-:S04]  /*2180*/  SHF.R.S32.HI R4, RZ, 0x1f, R2 ;  /* 0x0000001fff047819 */ /* 0x000fc80000011402 */
[C---:B------:R-:W-:Y:S02]  /*2190*/  LOP3.LUT R16, R4.reuse, R3, RZ, 0x3c, !PT ;  /* 0x0000000304107212 */ /* 0x040fe400078e3cff */
[----:B------:R-:W-:Y:S02]  /*21a0*/  LOP3.LUT R17, R4, R2, RZ, 0x3c, !PT ;  /* 0x0000000204117212 */ /* 0x000fe400078e3cff */
[----:B------:R-:W-:Y:S02]  /*21b0*/  SHF.R.U32.HI R3, RZ, 0x1e, R0 ;  /* 0x0000001eff037819 */ /* 0x000fe40000011600 */
[C---:B------:R-:W-:Y:S02]  /*21c0*/  LOP3.LUT R0, R2.reuse, R12, RZ, 0x3c, !PT ;  /* 0x0000000c02007212 */ /* 0x040fe400078e3cff */
[----:B------:R-:W1:Y:S01]  /*21d0*/  I2F.F64.S64 R16, R16 ;  /* 0x0000001000107312 */ /* 0x000e620000301c00 */
[----:B0-----:R-:W-:Y:S02]  /*21e0*/  LEA.HI R6, R2, R3, RZ, 0x1 ;  /* 0x0000000302067211 */ /* 0x001fe400078f08ff */
[----:B------:R-:W-:-:S03]  /*21f0*/  ISETP.GE.AND P0, PT, R0, RZ, PT ;  /* 0x000000ff0000720c */ /* 0x000fc60003f06270 */
[----:B------:R-:W-:-:S04]  /*2200*/  IMAD.MOV R0, RZ, RZ, -R6 ;  /* 0x000000ffff007224 */ /* 0x000fc800078e0a06 */
[----:B------:R-:W-:Y:S01]  /*2210*/  @!P1 IMAD.MOV.U32 R6, RZ, RZ, R0 ;  /* 0x000000ffff069224 */ /* 0x000fe200078e0000 */
[----:B-1----:R-:W-:-:S10]  /*2220*/  DMUL R4, R16, UR4 ;  /* 0x0000000410047c28 */ /* 0x002fd40008000000 */
[----:B------:R-:W0:Y:S02]  /*2230*/  F2F.F32.F64 R4, R4 ;  /* 0x0000000400047310 */ /* 0x000e240000301000 */
[----:B0-----:R-:W-:-:S07]  /*2240*/  FSEL R15, -R4, R4, !P0 ;  /* 0x00000004040f7208 */ /* 0x001fce0004000100 */
.L_x_13:
[----:B------:R-:W-:Y:S01]  /*2250*/  FMUL R3, R15, R15 ;  /* 0x0000000f0f037220 */ /* 0x000fe20000400000 */
[C---:B------:R-:W-:Y:S01]  /*2260*/  LOP3.LUT R0, R6.reuse, 0x1, RZ, 0xc0, !PT ;  /* 0x0000000106007812 */ /* 0x040fe200078ec0ff */
[----:B------:R-:W-:Y:S01]  /*2270*/  IMAD.MOV.U32 R2, RZ, RZ, 0x3d2aaabb ;  /* 0x3d2aaabbff027424 */ /* 0x000fe200078e00ff */
[----:B------:R-:W-:Y:S01]  /*2280*/  LOP3.LUT P1, RZ, R6, 0x2, RZ, 0xc0, !PT ;  /* 0x0000000206ff7812 */ /* 0x000fe2000782c0ff */
[----:B------:R-:W-:Y:S01]  /*2290*/  FFMA R10, R3, R10, -0.0013887860113754868507 ;  /* 0xbab607ed030a7423 */ /* 0x000fe2000000000a */
[----:B------:R-:W-:Y:S01]  /*22a0*/  ISETP.NE.U32.AND P0, PT, R0, 0x1, PT ;  /* 0x000000010000780c */ /* 0x000fe20003f05070 */
[----:B------:R-:W-:Y:S01]  /*22b0*/  IMAD.MOV.U32 R4, RZ, RZ, 0x3effffff ;  /* 0x3effffffff047424 */ /* 0x000fe200078e00ff */
[----:B------:R-:W-:Y:S01]  /*22c0*/  UIADD3 UR4, UPT, UPT, UR21, 0x1, URZ ;  /* 0x0000000115047890 */ /* 0x000fe2000fffe0ff */
[----:B------:R-:W-:Y:S01]  /*22d0*/  IMAD.U32 R6, RZ, RZ, UR8 ;  /* 0x00000008ff067e24 */ /* 0x000fe2000f8e00ff */
[----:B------:R-:W-:Y:S02]  /*22e0*/  FSEL R10, R10, -0.00019574658654164522886, !P0 ;  /* 0xb94d41530a0a7808 */ /* 0x000fe40004000000 */
[----:B------:R-:W-:-:S02]  /*22f0*/  FSEL R2, R2, 0.0083327032625675201416, !P0 ;  /* 0x3c0885e402027808 */ /* 0x000fc40004000000 */
[----:B------:R-:W-:Y:S02]  /*2300*/  FSEL R0, R15, 1, P0 ;  /* 0x3f8000000f007808 */ /* 0x000fe40000000000 */
[----:B------:R-:W-:Y:S01]  /*2310*/  FSEL R15, -R4, -0.16666662693023681641, !P0 ;  /* 0xbe2aaaa8040f7808 */ /* 0x000fe20004000100 */
[C---:B------:R-:W-:Y:S01]  /*2320*/  FFMA R2, R3.reuse, R10, R2 ;  /* 0x0000000a03027223 */ /* 0x040fe20000000002 */
[----:B------:R-:W-:Y:S02]  /*2330*/  IMAD.U32 R4, RZ, RZ, UR6 ;  /* 0x00000006ff047e24 */ /* 0x000fe4000f8e00ff */
[C---:B------:R-:W-:Y:S01]  /*2340*/  FFMA R5, R3.reuse, R0, RZ ;  /* 0x0000000003057223 */ /* 0x040fe200000000ff */
[----:B------:R-:W-:Y:S02]  /*2350*/  IMAD.U32 R10, RZ, RZ, UR12 ;  /* 0x0000000cff0a7e24 */ /* 0x000fe4000f8e00ff */
[----:B------:R-:W-:Y:S01]  /*2360*/  FFMA R2, R3, R2, R15 ;  /* 0x0000000203027223 */ /* 0x000fe2000000000f */
[----:B------:R-:W-:-:S03]  /*2370*/  I2FP.F32.U32 R3, UR4 ;  /* 0x0000000400037c45 */ /* 0x000fc60008201000 */
[----:B------:R-:W-:Y:S01]  /*2380*/  FFMA R0, R5, R2, R0 ;  /* 0x0000000205007223 */ /* 0x000fe20000000000 */
[----:B------:R-:W-:Y:S02]  /*2390*/  IMAD.U32 R5, RZ, RZ, UR7 ;  /* 0x00000007ff057e24 */ /* 0x000fe4000f8e00ff */
[----:B------:R-:W-:Y:S01]  /*23a0*/  FFMA R17, R12, R3, R7 ;  /* 0x000000030c117223 */ /* 0x000fe20000000007 */
[----:B------:R-:W-:Y:S02]  /*23b0*/  IMAD.U32 R3, RZ, RZ, UR11 ;  /* 0x0000000bff037e24 */ /* 0x000fe4000f8e00ff */
[----:B------:R-:W-:Y:S01]  /*23c0*/  @P1 FADD R0, RZ, -R0 ;  /* 0x80000000ff001221 */ /* 0x000fe20000000000 */
[----:B------:R-:W-:-:S03]  /*23d0*/  MOV R7, UR9 ;  /* 0x0000000900077c02 */ /* 0x000fc60008000f00 */
[-C--:B------:R-:W-:Y:S01]  /*23e0*/  FMUL R2, R13, R0.reuse ;  /* 0x000000000d027220 */ /* 0x080fe20000400000 */
[----:B------:R-:W-:-:S03]  /*23f0*/  FMUL R0, R11, R0 ;  /* 0x000000000b007220 */ /* 0x000fc60000400000 */
[-C--:B------:R-:W-:Y:S01]  /*2400*/  FFMA R11, R11, R18.reuse, -R2 ;  /* 0x000000120b0b7223 */ /* 0x080fe20000000802 */
[----:B------:R-:W-:Y:S01]  /*2410*/  FFMA R13, R13, R18, R0 ;  /* 0x000000120d0d7223 */ /* 0x000fe20000000000 */
[----:B------:R-:W-:Y:S02]  /*2420*/  MOV R2, UR10 ;  /* 0x0000000a00027c02 */ /* 0x000fe40008000f00 */
[----:B------:R-:W-:Y:S01]  /*2430*/  FADD R15, R14, -R11 ;  /* 0x8000000b0e0f7221 */ /* 0x000fe20000000000 */
[----:B------:R-:W-:Y:S01]  /*2440*/  FADD R13, R8, -R13 ;  /* 0x8000000d080d7221 */ /* 0x000fe20000000000 */
[----:B------:R-:W-:-:S03]  /*2450*/  IMAD.U32 R11, RZ, RZ, UR13 ;  /* 0x0000000dff0b7e24 */ /* 0x000fc6000f8e00ff */
[----:B------:R-:W-:Y:S04]  /*2460*/  STG.E desc[UR22][R2.64], R15 ;  /* 0x0000000f02007986 */ /* 0x000fe8000c101916 */
[----:B------:R-:W-:Y:S04]  /*2470*/  STG.E desc[UR22][R4.64], R13 ;  /* 0x0000000d04007986 */ /* 0x000fe8000c101916 */
[----:B------:R-:W-:Y:S04]  /*2480*/  STG.E desc[UR22][R6.64], R17 ;  /* 0x0000001106007986 */ /* 0x000fe8000c101916 */
[----:B------:R-:W-:Y:S01]  /*2490*/  STG.E desc[UR22][R10.64], R9 ;  /* 0x000000090a007986 */ /* 0x000fe2000c101916 */
[----:B------:R-:W-:Y:S05]  /*24a0*/  EXIT ;  /* 0x000000000000794d */ /* 0x000fea0003800000 */
.L_x_0:
[----:B-----5:R-:W-:-:S05]  /*24b0*/  VIADD R0, R12, 0x1800000 ;  /* 0x018000000c007836 */ /* 0x020fca0000000000 */
[----:B------:R-:W-:-:S04]  /*24c0*/  LOP3.LUT R0, R0, 0x7f800000, RZ, 0xc0, !PT ;  /* 0x7f80000000007812 */ /* 0x000fc800078ec0ff */
[----:B------:R-:W-:-:S13]  /*24d0*/  ISETP.GT.U32.AND P0, PT, R0, 0x1ffffff, PT ;  /* 0x01ffffff0000780c */ /* 0x000fda0003f04070 */
[----:B------:R-:W-:Y:S05]  /*24e0*/  @P0 BRA `(.L_x_15) ;  /* 0x00000000000c0947 */ /* 0x000fea0003800000 */
[----:B------:R-:W-:-:S07]  /*24f0*/  MOV R2, 0x2510 ;  /* 0x0000251000027802 */ /* 0x000fce0000000f00 */
[----:B------:R-:W-:Y:S05]  /*2500*/  CALL.REL.NOINC `($__internal_0_$__cuda_sm20_rcp_rn_f32_slowpath) ;  /* 0x0000001000047944 */ /* 0x000fea0003c00000 */
[----:B------:R-:W-:Y:S05]  /*2510*/  BRA `(.L_x_16) ;  /* 0x0000000000107947 */ /* 0x000fea0003800000 */
.L_x_15:
[----:B------:R-:W0:Y:S02]  /*2520*/  MUFU.RCP R3, R12 ;  /* 0x0000000c00037308 */ /* 0x000e240000001000 */
[----:B0-----:R-:W-:-:S04]  /*2530*/  FFMA R0, R12, R3, -1 ;  /* 0xbf8000000c007423 */ /* 0x001fc80000000003 */
[----:B------:R-:W-:-:S04]  /*2540*/  FADD.FTZ R0, -R0, -RZ ;  /* 0x800000ff00007221 */ /* 0x000fc80000010100 */
[----:B------:R-:W-:-:S07]  /*2550*/  FFMA R14, R3, R0, R3 ;  /* 0x00000000030e7223 */ /* 0x000fce0000000003 */
.L_x_16:
[----:B------:R-:W-:Y:S01]  /*2560*/  FMUL R0, R9, R14 ;  /* 0x0000000e09007220 */ /* 0x000fe20000400000 */
[----:B------:R-:W-:-:S04]  /*2570*/  ISETP.GE.AND P0, PT, R11, RZ, PT ;  /* 0x000000ff0b00720c */ /* 0x000fc80003f06270 */
[----:B------:R-:W-:-:S05]  /*2580*/  FSEL R0, -R0, R0, !P0 ;  /* 0x0000000000007208 */ /* 0x000fca0004000100 */
[----:B------:R-:W-:-:S05]  /*2590*/  FMUL R2, R0, R0 ;  /* 0x0000000000027220 */ /* 0x000fca0000400000 */
[----:B------:R-:W-:-:S05]  /*25a0*/  FSEL R2, -R2, R2, !P0 ;  /* 0x0000000202027208 */ /* 0x000fca0004000100 */
[----:B------:R-:W-:-:S04]  /*25b0*/  FADD R7, R7, -R2 ;  /* 0x8000000207077221 */ /* 0x000fc80000000000 */
[C---:B------:R-:W-:Y:S01]  /*25c0*/  FMUL R2, R7.reuse, 0.63661974668502807617 ;  /* 0x3f22f98307027820 */ /* 0x040fe20000400000 */
[----:B------:R-:W-:-:S05]  /*25d0*/  FSETP.GE.AND P0, PT, |R7|, 105615, PT ;  /* 0x47ce47800700780b */ /* 0x000fca0003f06200 */
[----:B------:R-:W0:Y:S02]  /*25e0*/  F2I.NTZ R2, R2 ;  /* 0x0000000200027305 */ /* 0x000e240000203100 */
[----:B0-----:R-:W-:Y:S01]  /*25f0*/  I2FP.F32.S32 R4, R2 ;  /* 0x0000000200047245 */ /* 0x001fe20000201400 */
[----:B------:R-:W-:-:S04]  /*2600*/  IMAD.MOV.U32 R18, RZ, RZ, R2 ;  /* 0x000000ffff127224 */ /* 0x000fc800078e0002 */
[----:B------:R-:W-:-:S04]  /*2610*/  FFMA R3, R4, -1.5707962512969970703, R7 ;  /* 0xbfc90fda04037823 */ /* 0x000fc80000000007 */
[----:B------:R-:W-:-:S04]  /*2620*/  FFMA R3, R4, -7.5497894158615963534e-08, R3 ;  /* 0xb3a2216804037823 */ /* 0x000fc80000000003 */
[----:B------:R-:W-:-:S05]  /*2630*/  FFMA R15, R4, -5.3903029534742383927e-15, R3 ;  /* 0xa7c234c5040f7823 */ /* 0x000fca0000000003 */
[----:B------:R-:W-:Y:S01]  /*2640*/  MOV R3, R15 ;  /* 0x0000000f00037202 */ /* 0x000fe20000000f00 */
[----:B------:R-:W-:Y:S06]  /*2650*/  @!P0 BRA `(.L_x_17) ;  /* 0x0000000000dc8947 */ /* 0x000fec0003800000 */
[----:B------:R-:W-:-:S13]  /*2660*/  FSETP.NEU.AND P0, PT, |R7|, +INF , PT ;  /* 0x7f8000000700780b */ /* 0x000fda0003f0d200 */
[----:B------:R-:W-:Y:S01]  /*2670*/  @!P0 FMUL R3, RZ, R7 ;  /* 0x00000007ff038220 */ /* 0x000fe20000400000 */
[----:B------:R-:W-:Y:S01]  /*2680*/  @!P0 IMAD.MOV.U32 R2, RZ, RZ, RZ ;  /* 0x000000ffff028224 */ /* 0x000fe200078e00ff */
[----:B------:R-:W-:Y:S06]  /*2690*/  @!P0 BRA `(.L_x_17) ;  /* 0x0000000000cc8947 */ /* 0x000fec0003800000 */
[----:B------:R-:W-:Y:S01]  /*26a0*/  IMAD.SHL.U32 R3, R7, 0x100, RZ ;  /* 0x0000010007037824 */ /* 0x000fe200078e00ff */
[----:B------:R-:W-:Y:S01]  /*26b0*/  MOV R2, R1 ;  /* 0x0000000100027202 */ /* 0x000fe20000000f00 */
[----:B------:R-:W-:Y:S01]  /*26c0*/  IMAD.MOV.U32 R10, RZ, RZ, RZ ;  /* 0x000000ffff0a7224 */ /* 0x000fe200078e00ff */
[----:B------:R-:W0:Y:S01]  /*26d0*/  LDCU.64 UR14, c[0x4][URZ] ;  /* 0x01000000ff0e77ac */ /* 0x000e220008000a00 */
[----:B------:R-:W-:Y:S01]  /*26e0*/  IMAD.MOV.U32 R9, RZ, RZ, RZ ;  /* 0x000000ffff097224 */ /* 0x000fe200078e00ff */
[----:B------:R-:W-:Y:S01]  /*26f0*/  LOP3.LUT R13, R3, 0x80000000, RZ, 0xfc, !PT ;  /* 0x80000000030d7812 */ /* 0x000fe200078efcff */
[----:B------:R-:W-:-:S06]  /*2700*/  UMOV UR4, URZ ;  /* 0x000000ff00047c82 */ /* 0x000fcc0008000000 */
.L_x_18:
        /* <DEDUP_REMOVED lines=16> */
[----:B------:R-:W-:Y:S02]  /*2810*/  LOP3.LUT P0, RZ, R5, 0x1f, RZ, 0xc0, !PT ;  /* 0x0000001f05ff7812 */ /* 0x000fe4000780c0ff */
[----:B------:R-:W-:-:S04]  /*2820*/  IADD3 R2, PT, PT, R2, -0x80, RZ ;  /* 0xffffff8002027810 */ /* 0x000fc80007ffe0ff */
        /* <DEDUP_REMOVED lines=11> */
[C---:B------:R-:W-:Y:S01]  /*28e0*/  SHF.L.W.U32.HI R4, R3.reuse, 0x2, R2 ;  /* 0x0000000203047819 */ /* 0x040fe20000010e02 */
[----:B------:R-:W-:-:S03]  /*28f0*/  IMAD.SHL.U32 R3, R3, 0x4, RZ ;  /* 0x0000000403037824 */ /* 0x000fc600078e00ff */
[----:B------:R-:W-:-:S04]  /*2900*/  SHF.R.S32.HI R5, RZ, 0x1f, R4 ;  /* 0x0000001fff057819 */ /* 0x000fc80000011404 */
[C---:B------:R-:W-:Y:S02]  /*2910*/  LOP3.LUT R16, R5.reuse, R3, RZ, 0x3c, !PT ;  /* 0x0000000305107212 */ /* 0x040fe400078e3cff */
[----:B------:R-:W-:Y:S02]  /*2920*/  LOP3.LUT R17, R5, R4, RZ, 0x3c, !PT ;  /* 0x0000000405117212 */ /* 0x000fe400078e3cff */
[----:B------:R-:W-:Y:S02]  /*2930*/  SHF.R.U32.HI R3, RZ, 0x1e, R2 ;  /* 0x0000001eff037819 */ /* 0x000fe40000011602 */
[C---:B------:R-:W-:Y:S02]  /*2940*/  LOP3.LUT R5, R4.reuse, R7, RZ, 0x3c, !PT ;  /* 0x0000000704057212 */ /* 0x040fe400078e3cff */
[----:B------:R-:W1:Y:S01]  /*2950*/  I2F.F64.S64 R16, R16 ;  /* 0x0000001000107312 */ /* 0x000e620000301c00 */
[----:B------:R-:W-:Y:S02]  /*2960*/  LEA.HI R2, R4, R3, RZ, 0x1 ;  /* 0x0000000304027211 */ /* 0x000fe400078f08ff */
[----:B------:R-:W-:-:S03]  /*2970*/  ISETP.GE.AND P1, PT, R5, RZ, PT ;  /* 0x000000ff0500720c */ /* 0x000fc60003f26270 */
[----:B------:R-:W-:-:S04]  /*2980*/  IMAD.MOV R3, RZ, RZ, -R2 ;  /* 0x000000ffff037224 */ /* 0x000fc800078e0a02 */
[----:B------:R-:W-:Y:S01]  /*2990*/  @!P0 IMAD.MOV.U32 R2, RZ, RZ, R3 ;  /* 0x000000ffff028224 */ /* 0x000fe200078e0003 */
[----:B-1----:R-:W-:-:S10]  /*29a0*/  DMUL R20, R16, UR4 ;  /* 0x0000000410147c28 */ /* 0x002fd40008000000 */
[----:B------:R-:W1:Y:S02]  /*29b0*/  F2F.F32.F64 R20, R20 ;  /* 0x0000001400147310 */ /* 0x000e640000301000 */
[----:B01----:R-:W-:-:S07]  /*29c0*/  FSEL R3, -R20, R20, !P1 ;  /* 0x0000001414037208 */ /* 0x003fce0004800100 */
.L_x_17:
[----:B------:R-:W-:Y:S02]  /*29d0*/  IMAD.MOV.U32 R4, RZ, RZ, 0x37cbac00 ;  /* 0x37cbac00ff047424 */ /* 0x000fe400078e00ff */
[----:B------:R-:W-:Y:S01]  /*29e0*/  FMUL R5, R3, R3 ;  /* 0x0000000303057220 */ /* 0x000fe20000400000 */
[C---:B------:R-:W-:Y:S01]  /*29f0*/  LOP3.LUT R9, R2.reuse, 0x1, RZ, 0xc0, !PT ;  /* 0x0000000102097812 */ /* 0x040fe200078ec0ff */
[----:B------:R-:W-:Y:S01]  /*2a00*/  VIADD R2, R2, 0x1 ;  /* 0x0000000102027836 */ /* 0x000fe20000000000 */
[----:B------:R-:W-:Y:S01]  /*2a10*/  MOV R10, 0x3c0885e4 ;  /* 0x3c0885e4000a7802 */ /* 0x000fe20000000f00 */
        /* <DEDUP_REMOVED lines=8> */
[----:B------:R-:W-:Y:S01]  /*2aa0*/  FFMA R4, R5, R4, R10 ;  /* 0x0000000405047223 */ /* 0x000fe2000000000a */
[----:B------:R-:W-:Y:S01]  /*2ab0*/  FSETP.GE.AND P0, PT, |R7|, 105615, PT ;  /* 0x47ce47800700780b */ /* 0x000fe20003f06200 */
[C---:B------:R-:W-:Y:S02]  /*2ac0*/  FFMA R13, R5.reuse, R2, RZ ;  /* 0x00000002050d7223 */ /* 0x040fe400000000ff */
[----:B------:R-:W-:-:S04]  /*2ad0*/  FFMA R3, R5, R4, R3 ;  /* 0x0000000405037223 */ /* 0x000fc80000000003 */
[----:B------:R-:W-:-:S04]  /*2ae0*/  FFMA R13, R13, R3, R2 ;  /* 0x000000030d0d7223 */ /* 0x000fc80000000002 */
[----:B------:R-:W-:Y:S02]  /*2af0*/  @P1 FADD R13, RZ, -R13 ;  /* 0x8000000dff0d1221 */ /* 0x000fe40000000000 */
[----:B------:R-:W-:Y:S05]  /*2b00*/  @!P0 BRA `(.L_x_19) ;  /* 0x0000000000dc8947 */ /* 0x000fea0003800000 */
        /* <DEDUP_REMOVED lines=11> */
.L_x_20:
        /* <DEDUP_REMOVED lines=8> */
[----:B------:R-:W-:-:S04]  /*2c40*/  IADD3 R3, P0, PT, R4, R10, RZ ;  /* 0x0000000a04037210 */ /* 0x000fc80007f1e0ff */
[----:B------:R-:W-:Y:S01]  /*2c50*/  IADD3.X R10, PT, PT, R5, R9, RZ, P0, !PT ;  /* 0x00000009050a7210 */ /* 0x000fe200007fe4ff */
[----:B------:R0:W-:Y:S02]  /*2c60*/  STL [R2], R3 ;  /* 0x0000000302007387 */ /* 0x0001e40000100800 */
        /* <DEDUP_REMOVED lines=28> */
[----:B------:R-:W-:-:S05]  /*2e30*/  IMAD.MOV R2, RZ, RZ, -R18 ;  /* 0x000000ffff027224 */ /* 0x000fca00078e0a12 */
[----:B------:R-:W-:Y:S01]  /*2e40*/  @!P1 MOV R18, R2 ;  /* 0x0000000200129202 */ /* 0x000fe20000000f00 */
[----:B-1----:R-:W-:-:S10]  /*2e50*/  DMUL R20, R16, UR4 ;  /* 0x0000000410147c28 */ /* 0x002fd40008000000 */
[----:B------:R-:W1:Y:S02]  /*2e60*/  F2F.F32.F64 R20, R20 ;  /* 0x0000001400147310 */ /* 0x000e640000301000 */
[----:B01----:R-:W-:-:S07]  /*2e70*/  FSEL R15, -R20, R20, !P0 ;  /* 0x00000014140f7208 */ /* 0x003fce0004000100 */
.L_x_19:
[----:B------:R-:W-:Y:S01]  /*2e80*/  IMAD.MOV.U32 R3, RZ, RZ, 0x42480000 ;  /* 0x42480000ff037424 */ /* 0x000fe200078e00ff */
[----:B------:R-:W0:Y:S01]  /*2e90*/  FCHK P0, R0, 0.019999999552965164185 ;  /* 0x3ca3d70a00007902 */ /* 0x000e220000000000 */
[----:B------:R-:W-:-:S04]  /*2ea0*/  IMAD.MOV.U32 R2, RZ, RZ, 0x3ca3d70a ;  /* 0x3ca3d70aff027424 */ /* 0x000fc800078e00ff */
[----:B------:R-:W-:-:S04]  /*2eb0*/  FFMA R2, R3, -R2, 1 ;  /* 0x3f80000003027423 */ /* 0x000fc80000000802 */
[----:B------:R-:W-:-:S04]  /*2ec0*/  FFMA R3, R2, R3, 50 ;  /* 0x4248000002037423 */ /* 0x000fc80000000003 */
[----:B------:R-:W-:-:S04]  /*2ed0*/  FFMA R2, R0, R3, RZ ;  /* 0x0000000300027223 */ /* 0x000fc800000000ff */
[----:B------:R-:W-:-:S04]  /*2ee0*/  FFMA R4, R2, -0.019999999552965164185, R0 ;  /* 0xbca3d70a02047823 */ /* 0x000fc80000000000 */
[----:B------:R-:W-:Y:S01]  /*2ef0*/  FFMA R2, R3, R4, R2 ;  /* 0x0000000403027223 */ /* 0x000fe20000000002 */
[----:B0-----:R-:W-:Y:S06]  /*2f00*/  @!P0 BRA `(.L_x_21) ;  /* 0x00000000000c8947 */ /* 0x001fec0003800000 */
[----:B------:R-:W-:Y:S01]  /*2f10*/  IMAD.MOV.U32 R9, RZ, RZ, 0x3ca3d70a ;  /* 0x3ca3d70aff097424 */ /* 0x000fe200078e00ff */
[----:B------:R-:W-:-:S07]  /*2f20*/  MOV R4, 0x2f40 ;  /* 0x00002f4000047802 */ /* 0x000fce0000000f00 */
[----:B------:R-:W-:Y:S05]  /*2f30*/  CALL.REL.NOINC `($__internal_1_$__cuda_sm3x_div_rn_noftz_f32_slowpath) ;  /* 0x00000008004c7944 */ /* 0x000fea0003c00000 */
.L_x_21:
[----:B------:R-:W-:Y:S01]  /*2f40*/  FADD R2, R2, 500 ;  /* 0x43fa000002027421 */ /* 0x000fe20000000000 */
[----:B------:R-:W0:Y:S01]  /*2f50*/  F2I.TRUNC.NTZ R5, R12 ;  /* 0x0000000c00057305 */ /* 0x000e22000020f100 */
[----:B------:R-:W1:Y:S02]  /*2f60*/  LDC.64 R20, c[0x0][0x388] ;  /* 0x0000e200ff147b82 */ /* 0x000e640000000a00 */
[----:B------:R-:W-:-:S04]  /*2f70*/  FADD R4, R2, -1 ;  /* 0xbf80000002047421 */ /* 0x000fc80000000000 */
[----:B------:R-:W-:Y:S02]  /*2f80*/  FADD R9, R4, 0.5 ;  /* 0x3f00000004097421 */ /* 0x000fe40000000000 */
[----:B------:R-:W2:Y:S04]  /*2f90*/  LDC.64 R2, c[0x0][0x380] ;  /* 0x0000e000ff027b82 */ /* 0x000ea80000000a00 */
[----:B------:R-:W3:Y:S01]  /*2fa0*/  F2I.TRUNC.NTZ R9, R9 ;  /* 0x0000000900097305 */ /* 0x000ee2000020f100 */
[----:B0-----:R-:W-:-:S04]  /*2fb0*/  IMAD R4, R5, UR21, R5 ;  /* 0x0000001505047c24 */ /* 0x001fc8000f8e0205 */
[C---:B---3--:R-:W-:Y:S02]  /*2fc0*/  IMAD.IADD R19, R9.reuse, 0x1, R4 ;  /* 0x0000000109137824 */ /* 0x048fe400078e0204 */
[----:B--2---:R-:W-:-:S04]  /*2fd0*/  IMAD.WIDE R16, R9, 0x4, R2 ;  /* 0x0000000409107825 */ /* 0x004fc800078e0202 */
[----:B------:R-:W-:Y:S02]  /*2fe0*/  IMAD.WIDE R22, R19, 0x4, R2 ;  /* 0x0000000413167825 */ /* 0x000fe400078e0202 */
[----:B------:R-:W2:Y:S04]  /*2ff0*/  LDG.E R17, desc[UR22][R16.64] ;  /* 0x0000001610117981 */ /* 0x000ea8000c1e1900 */
[----:B------:R-:W2:Y:S01]  /*3000*/  LDG.E R22, desc[UR22][R22.64] ;  /* 0x0000001616167981 */ /* 0x000ea2000c1e1900 */
[----:B------:R-:W-:Y:S01]  /*3010*/  MOV R4, UR10 ;  /* 0x0000000a00047c02 */ /* 0x000fe20008000f00 */
[----:B------:R-:W-:Y:S02]  /*3020*/  IMAD.U32 R5, RZ, RZ, UR11 ;  /* 0x0000000bff057e24 */ /* 0x000fe4000f8e00ff */
[----:B--2---:R-:W-:-:S04]  /*3030*/  FADD R3, R22, -R17 ;  /* 0x8000001116037221 */ /* 0x004fc80000000000 */
[----:B------:R-:W-:Y:S01]  /*3040*/  FMUL R25, R3, R14 ;  /* 0x0000000e03197220 */ /* 0x000fe20000400000 */
[----:B-1----:R-:W-:-:S04]  /*3050*/  IMAD.WIDE R2, R19, 0x4, R20 ;  /* 0x0000000413027825 */ /* 0x002fc800078e0214 */
[----:B------:R-:W-:Y:S01]  /*3060*/  IMAD.WIDE R20, R9, 0x4, R20 ;  /* 0x0000000409147825 */ /* 0x000fe200078e0214 */
[----:B------:R0:W-:Y:S04]  /*3070*/  STG.E desc[UR22][R4.64], R25 ;  /* 0x0000001904007986 */ /* 0x0001e8000c101916 */
[----:B------:R1:W2:Y:S04]  /*3080*/  LDG.E R2, desc[UR22][R2.64] ;  /* 0x0000001602027981 */ /* 0x0002a8000c1e1900 */
[----:B------:R-:W2:Y:S01]  /*3090*/  LDG.E R21, desc[UR22][R20.64] ;  /* 0x0000001614157981 */ /* 0x000ea2000c1e1900 */
[----:B------:R-:W-:Y:S01]  /*30a0*/  ISETP.GE.AND P0, PT, R11, RZ, PT ;  /* 0x000000ff0b00720c */ /* 0x000fe20003f06270 */
[----:B------:R-:W-:Y:S01]  /*30b0*/  IMAD.U32 R16, RZ, RZ, UR6 ;  /* 0x00000006ff107e24 */ /* 0x000fe2000f8e00ff */
[----:B------:R-:W-:Y:S01]  /*30c0*/  MOV R23, UR11 ;  /* 0x0000000b00177c02 */ /* 0x000fe20008000f00 */
[----:B------:R-:W-:-:S02]  /*30d0*/  IMAD.U32 R17, RZ, RZ, UR7 ;  /* 0x00000007ff117e24 */ /* 0x000fc4000f8e00ff */
[----:B------:R-:W-:Y:S02]  /*30e0*/  IMAD.U32 R22, RZ, RZ, UR10 ;  /* 0x0000000aff167e24 */ /* 0x000fe4000f8e00ff */
[----:B-1----:R-:W-:Y:S01]  /*30f0*/  FMUL R3, R15, R15 ;  /* 0x0000000f0f037220 */ /* 0x002fe20000400000 */
[----:B0-----:R-:W-:-:S04]  /*3100*/  IMAD.MOV.U32 R4, RZ, RZ, 0x37cbac00 ;  /* 0x37cbac00ff047424 */ /* 0x001fc800078e00ff */
[----:B------:R-:W-:Y:S01]  /*3110*/  FFMA R4, R3, R4, -0.0013887860113754868507 ;  /* 0xbab607ed03047423 */ /* 0x000fe20000000004 */
[----:B--2---:R-:W-:-:S04]  /*3120*/  FADD R9, R2, -R21 ;  /* 0x8000001502097221 */ /* 0x004fc80000000000 */
[----:B------:R-:W-:-:S05]  /*3130*/  FMUL R9, R9, R14 ;  /* 0x0000000e09097220 */ /* 0x000fca0000400000 */
[----:B------:R-:W-:-:S05]  /*3140*/  FSEL R14, -R9, R9, !P0 ;  /* 0x00000009090e7208 */ /* 0x000fca0004000100 */
[----:B------:R0:W-:Y:S04]  /*3150*/  STG.E desc[UR22][R16.64], R14 ;  /* 0x0000000e10007986 */ /* 0x0001e8000c101916 */
[----:B------:R-:W2:Y:S01]  /*3160*/  LDG.E R10, desc[UR22][R22.64] ;  /* 0x00000016160a7981 */ /* 0x000ea2000c1e1900 */
[C---:B------:R-:W-:Y:S01]  /*3170*/  LOP3.LUT R2, R18.reuse, 0x1, RZ, 0xc0, !PT ;  /* 0x0000000112027812 */ /* 0x040fe200078ec0ff */
[----:B------:R-:W-:Y:S01]  /*3180*/  IMAD.MOV.U32 R5, RZ, RZ, 0x3effffff ;  /* 0x3effffffff057424 */ /* 0x000fe200078e00ff */
[----:B------:R-:W-:Y:S02]  /*3190*/  LOP3.LUT P1, RZ, R18, 0x2, RZ, 0xc0, !PT ;  /* 0x0000000212ff7812 */ /* 0x000fe4000782c0ff */
[----:B------:R-:W-:Y:S01]  /*31a0*/  ISETP.NE.U32.AND P0, PT, R2, 0x1, PT ;  /* 0x000000010200780c */ /* 0x000fe20003f05070 */
[----:B------:R-:W-:-:S03]  /*31b0*/  IMAD.MOV.U32 R2, RZ, RZ, 0x3d2aaabb ;  /* 0x3d2aaabbff027424 */ /* 0x000fc600078e00ff */
[----:B------:R-:W-:Y:S02]  /*31c0*/  FSEL R4, R4, -0.00019574658654164522886, !P0 ;  /* 0xb94d415304047808 */ /* 0x000fe40004000000 */
[----:B------:R-:W-:Y:S02]  /*31d0*/  FSEL R2, R2, 0.0083327032625675201416, !P0 ;  /* 0x3c0885e402027808 */ /* 0x000fe40004000000 */
[----:B------:R-:W-:-:S03]  /*31e0*/  FSEL R5, -R5, -0.16666662693023681641, !P0 ;  /* 0xbe2aaaa805057808 */ /* 0x000fc60004000100 */
[----:B------:R-:W-:Y:S01]  /*31f0*/  FFMA R4, R3, R4, R2 ;  /* 0x0000000403047223 */ /* 0x000fe20000000002 */
[----:B------:R-:W-:-:S03]  /*3200*/  FSEL R2, R15, 1, P0 ;  /* 0x3f8000000f027808 */ /* 0x000fc60000000000 */
[C---:B------:R-:W-:Y:S02]  /*3210*/  FFMA R4, R3.reuse, R4, R5 ;  /* 0x0000000403047223 */ /* 0x040fe40000000005 */
[----:B------:R-:W-:-:S04]  /*3220*/  FFMA R3, R3, R2, RZ ;  /* 0x0000000203037223 */ /* 0x000fc800000000ff */
[----:B------:R-:W-:Y:S01]  /*3230*/  FFMA R9, R3, R4, R2 ;  /* 0x0000000403097223 */ /* 0x000fe20000000002 */
[----:B------:R-:W-:Y:S01]  /*3240*/  IMAD.U32 R2, RZ, RZ, UR10 ;  /* 0x0000000aff027e24 */ /* 0x000fe2000f8e00ff */
[----:B------:R-:W-:Y:S01]  /*3250*/  MOV R3, UR11 ;  /* 0x0000000b00037c02 */ /* 0x000fe20008000f00 */
[----:B------:R-:W-:Y:S02]  /*3260*/  IMAD.U32 R4, RZ, RZ, UR6 ;  /* 0x00000006ff047e24 */ /* 0x000fe4000f8e00ff */
[----:B------:R-:W-:-:S04]  /*3270*/  @P1 FADD R9, RZ, -R9 ;  /* 0x80000009ff091221 */ /* 0x000fc80000000000 */
[----:B0-----:R-:W-:-:S04]  /*3280*/  FMUL R14, R9, R14 ;  /* 0x0000000e090e7220 */ /* 0x001fc80000400000 */
[----:B--2---:R-:W-:-:S04]  /*3290*/  FFMA R5, R13, R10, -R14 ;  /* 0x0000000a0d057223 */ /* 0x004fc8000000080e */
[----:B------:R-:W-:Y:S01]  /*32a0*/  FADD R15, R6, R5 ;  /* 0x00000005060f7221 */ /* 0x000fe20000000000 */
[----:B------:R-:W-:-:S04]  /*32b0*/  IMAD.U32 R5, RZ, RZ, UR7 ;  /* 0x00000007ff057e24 */ /* 0x000fc8000f8e00ff */
[----:B------:R0:W-:Y:S04]  /*32c0*/  STG.E desc[UR22][R2.64], R15 ;  /* 0x0000000f02007986 */ /* 0x0001e8000c101916 */
[----:B------:R-:W2:Y:S01]  /*32d0*/  LDG.E R4, desc[UR22][R4.64] ;  /* 0x0000001604047981 */ /* 0x000ea2000c1e1900 */
[----:B------:R-:W-:Y:S01]  /*32e0*/  UIADD3 UR21, UPT, UPT, UR21, 0x1, URZ ;  /* 0x0000000115157890 */ /* 0x000fe2000fffe0ff */
[----:B------:R-:W-:-:S05]  /*32f0*/  ISETP.GT.AND P0, PT, R11, -0x1, PT ;  /* 0xffffffff0b00780c */ /* 0x000fca0003f04270 */
[----:B------:R-:W-:Y:S01]  /*3300*/  I2FP.F32.U32 R17, UR21 ;  /* 0x0000001500117c45 */ /* 0x000fe20008201000 */
[----:B0-----:R-:W-:Y:S01]  /*3310*/  IMAD.U32 R3, RZ, RZ, UR13 ;  /* 0x0000000dff037e24 */ /* 0x001fe2000f8e00ff */
[----:B------:R-:W-:Y:S01]  /*3320*/  MOV R2, UR12 ;  /* 0x0000000c00027c02 */ /* 0x000fe20008000f00 */
[----:B--2---:R-:W-:Y:S02]  /*3330*/  FMUL R6, R13, R4 ;  /* 0x000000040d067220 */ /* 0x004fe40000400000 */
[----:B------:R-:W-:Y:S02]  /*3340*/  FMUL R13, R12, R17 ;  /* 0x000000110c0d7220 */ /* 0x000fe40000400000 */
[----:B------:R-:W-:Y:S02]  /*3350*/  FFMA R9, R9, R10, R6 ;  /* 0x0000000a09097223 */ /* 0x000fe40000000006 */
[----:B------:R-:W-:Y:S01]  /*3360*/  FFMA R11, R13, 0.019999999552965164185, R0 ;  /* 0x3ca3d70a0d0b7823 */ /* 0x000fe20000000000 */
[----:B------:R-:W-:-:S02]  /*3370*/  IMAD.U32 R13, RZ, RZ, UR9 ;  /* 0x00000009ff0d7e24 */ /* 0x000fc4000f8e00ff */
[----:B------:R-:W-:Y:S01]  /*3380*/  FADD R17, R8, R9 ;  /* 0x0000000908117221 */ /* 0x000fe20000000000 */
[----:B------:R-:W-:Y:S02]  /*3390*/  IMAD.U32 R8, RZ, RZ, UR6 ;  /* 0x00000006ff087e24 */ /* 0x000fe4000f8e00ff */
[-C--:B------:R-:W-:Y:S01]  /*33a0*/  FMUL R5, R12, R11.reuse ;  /* 0x0000000b0c057220 */ /* 0x080fe20000400000 */
[----:B------:R-:W-:Y:S02]  /*33b0*/  IMAD.U32 R9, RZ, RZ, UR7 ;  /* 0x00000007ff097e24 */ /* 0x000fe4000f8e00ff */
[----:B------:R-:W-:Y:S01]  /*33c0*/  FMUL R10, R11, R11 ;  /* 0x0000000b0b0a7220 */ /* 0x000fe20000400000 */
[----:B------:R-:W-:Y:S02]  /*33d0*/  IMAD.U32 R12, RZ, RZ, UR8 ;  /* 0x00000008ff0c7e24 */ /* 0x000fe4000f8e00ff */
[----:B------:R0:W-:Y:S04]  /*33e0*/  STG.E desc[UR22][R8.64], R17 ;  /* 0x0000001108007986 */ /* 0x0001e8000c101916 */
[----:B------:R0:W-:Y:S01]  /*33f0*/  STG.E desc[UR22][R2.64], R5 ;  /* 0x0000000502007986 */ /* 0x0001e2000c101916 */
[----:B------:R-:W-:Y:S05]  /*3400*/  @P0 BRA `(.L_x_22) ;  /* 0x0000000000380947 */ /* 0x000fea0003800000 */
[----:B------:R-:W-:Y:S01]  /*3410*/  FADD R15, -R10, -RZ ;  /* 0x800000ff0a0f7221 */ /* 0x000fe20000000100 */
[----:B0-----:R-:W-:Y:S01]  /*3420*/  IMAD.U32 R2, RZ, RZ, UR8 ;  /* 0x00000008ff027e24 */ /* 0x001fe2000f8e00ff */
[----:B------:R-:W-:Y:S01]  /*3430*/  MOV R3, UR9 ;  /* 0x0000000900037c02 */ /* 0x000fe20008000f00 */
[----:B------:R-:W-:Y:S02]  /*3440*/  IMAD.U32 R4, RZ, RZ, UR12 ;  /* 0x0000000cff047e24 */ /* 0x000fe4000f8e00ff */
[----:B------:R-:W-:Y:S02]  /*3450*/  IMAD.U32 R5, RZ, RZ, UR13 ;  /* 0x0000000dff057e24 */ /* 0x000fe4000f8e00ff */
[----:B------:R1:W-:Y:S04]  /*3460*/  STG.E desc[UR22][R2.64], R15 ;  /* 0x0000000f02007986 */ /* 0x0003e8000c101916 */
[----:B------:R-:W2:Y:S01]  /*3470*/  LDG.E R4, desc[UR22][R4.64] ;  /* 0x0000001604047981 */ /* 0x000ea2000c1e1900 */
[----:B------:R-:W-:Y:S01]  /*3480*/  IMAD.U32 R8, RZ, RZ, UR12 ;  /* 0x0000000cff087e24 */ /* 0x000fe2000f8e00ff */
[----:B------:R-:W-:Y:S01]  /*3490*/  MOV R10, UR8 ;  /* 0x00000008000a7c02 */ /* 0x000fe20008000f00 */
[----:B------:R-:W-:-:S02]  /*34a0*/  IMAD.U32 R9, RZ, RZ, UR13 ;  /* 0x0000000dff097e24 */ /* 0x000fc4000f8e00ff */
[----:B------:R-:W-:Y:S02]  /*34b0*/  IMAD.U32 R11, RZ, RZ, UR9 ;  /* 0x00000009ff0b7e24 */ /* 0x000fe4000f8e00ff */
[----:B--2---:R-:W-:-:S05]  /*34c0*/  FADD R17, -R4, -RZ ;  /* 0x800000ff04117221 */ /* 0x004fca0000000100 */
[----:B------:R1:W-:Y:S04]  /*34d0*/  STG.E desc[UR22][R8.64], R17 ;  /* 0x0000001108007986 */ /* 0x0003e8000c101916 */
[----:B------:R1:W5:Y:S02]  /*34e0*/  LDG.E R10, desc[UR22][R10.64] ;  /* 0x000000160a0a7981 */ /* 0x000364000c1e1900 */
.L_x_22:
[----:B-----5:R-:W-:-:S05]  /*34f0*/  FADD R7, R7, R10 ;  /* 0x0000000a07077221 */ /* 0x020fca0000000000 */
[----:B------:R-:W-:Y:S01]  /*3500*/  STG.E desc[UR22][R12.64], R7 ;  /* 0x000000070c007986 */ /* 0x000fe2000c101916 */
[----:B------:R-:W-:Y:S05]  /*3510*/  EXIT ;  /* 0x000000000000794d */ /* 0x000fea0003800000 */
        .weak           $__internal_0_$__cuda_sm20_rcp_rn_f32_slowpath
        .type           $__internal_0_$__cuda_sm20_rcp_rn_f32_slowpath,@function
        .size           $__internal_0_$__cuda_sm20_rcp_rn_f32_slowpath,($__internal_1_$__cuda_sm3x_div_rn_noftz_f32_slowpath - $__internal_0_$__cuda_sm20_rcp_rn_f32_slowpath)
$__internal_0_$__cuda_sm20_rcp_rn_f32_slowpath:
[----:B------:R-:W-:-:S05]  /*3520*/  IMAD.SHL.U32 R0, R12, 0x2, RZ ;  /* 0x000000020c007824 */ /* 0x000fca00078e00ff */
[----:B------:R-:W-:Y:S01]  /*3530*/  SHF.R.U32.HI R3, RZ, 0x18, R0 ;  /* 0x00000018ff037819 */ /* 0x000fe20000011600 */
[----:B------:R-:W-:-:S03]  /*3540*/  IMAD.MOV.U32 R0, RZ, RZ, R12 ;  /* 0x000000ffff007224 */ /* 0x000fc600078e000c */
[----:B------:R-:W-:-:S13]  /*3550*/  ISETP.NE.U32.AND P0, PT, R3, RZ, PT ;  /* 0x000000ff0300720c */ /* 0x000fda0003f05070 */
[----:B------:R-:W-:Y:S05]  /*3560*/  @P0 BRA `(.L_x_23) ;  /* 0x00000000002c0947 */ /* 0x000fea0003800000 */
[----:B------:R-:W-:-:S05]  /*3570*/  IMAD.SHL.U32 R3, R0, 0x2, RZ ;  /* 0x0000000200037824 */ /* 0x000fca00078e00ff */
[----:B------:R-:W-:-:S13]  /*3580*/  ISETP.NE.AND P0, PT, R3, RZ, PT ;  /* 0x000000ff0300720c */ /* 0x000fda0003f05270 */
[----:B------:R2:W3:Y:S01]  /*3590*/  @!P0 MUFU.RCP R3, R0 ;  /* 0x0000000000038308 */ /* 0x0004e20000001000 */
[----:B------:R-:W-:Y:S05]  /*35a0*/  @!P0 BRA `(.L_x_24) ;  /* 0x0000000000a48947 */ /* 0x000fea0003800000 */
[----:B------:R-:W-:-:S04]  /*35b0*/  FFMA R4, R0, 1.84467440737095516160e+19, RZ ;  /* 0x5f80000000047823 */ /* 0x000fc800000000ff */
[----:B---3--:R-:W2:Y:S02]  /*35c0*/  MUFU.RCP R3, R4 ;  /* 0x0000000400037308 */ /* 0x008ea40000001000 */
[----:B--2---:R-:W-:-:S04]  /*35d0*/  FFMA R0, R4, R3, -1 ;  /* 0xbf80000004007423 */ /* 0x004fc80000000003 */
[----:B------:R-:W-:-:S04]  /*35e0*/  FADD.FTZ R0, -R0, -RZ ;  /* 0x800000ff00007221 */ /* 0x000fc80000010100 */
[----:B------:R-:W-:-:S04]  /*35f0*/  FFMA R0, R3, R0, R3 ;  /* 0x0000000003007223 */ /* 0x000fc80000000003 */
[----:B------:R-:W-:Y:S01]  /*3600*/  FFMA R3, R0, 1.84467440737095516160e+19, RZ ;  /* 0x5f80000000037823 */ /* 0x000fe200000000ff */
[----:B------:R-:W-:Y:S06]  /*3610*/  BRA `(.L_x_24) ;  /* 0x0000000000887947 */ /* 0x000fec0003800000 */
.L_x_23:
[----:B------:R-:W-:-:S04]  /*3620*/  IADD3 R4, PT, PT, R3, -0xfd, RZ ;  /* 0xffffff0303047810 */ /* 0x000fc80007ffe0ff */
[----:B------:R-:W-:-:S13]  /*3630*/  ISETP.GT.U32.AND P0, PT, R4, 0x1, PT ;  /* 0x000000010400780c */ /* 0x000fda0003f04070 */
[----:B------:R-:W-:Y:S05]  /*3640*/  @P0 BRA `(.L_x_25) ;  /* 0x0000000000780947 */ /* 0x000fea0003800000 */
[----:B------:R-:W-:Y:S01]  /*3650*/  LOP3.LUT R5, R0, 0x7fffff, RZ, 0xc0, !PT ;  /* 0x007fffff00057812 */ /* 0x000fe200078ec0ff */
[----:B------:R-:W-:-:S03]  /*3660*/  IMAD.MOV.U32 R15, RZ, RZ, 0x3 ;  /* 0x00000003ff0f7424 */ /* 0x000fc600078e00ff */
[----:B------:R-:W-:Y:S02]  /*3670*/  LOP3.LUT R5, R5, 0x3f800000, RZ, 0xfc, !PT ;  /* 0x3f80000005057812 */ /* 0x000fe400078efcff */
[----:B------:R-:W-:Y:S02]  /*3680*/  SHF.L.U32 R16, R15, R4, RZ ;  /* 0x000000040f107219 */ /* 0x000fe400000006ff */
[----:B------:R-:W0:Y:S02]  /*3690*/  MUFU.RCP R10, R5 ;  /* 0x00000005000a7308 */ /* 0x000e240000001000 */
[----:B0-----:R-:W-:-:S04]  /*36a0*/  FFMA R13, R5, R10, -1 ;  /* 0xbf800000050d7423 */ /* 0x001fc8000000000a */
[----:B------:R-:W-:-:S04]  /*36b0*/  FADD.FTZ R13, -R13, -RZ ;  /* 0x800000ff0d0d7221 */ /* 0x000fc80000010100 */
[CCC-:B------:R-:W-:Y:S01]  /*36c0*/  FFMA.RM R14, R10.reuse, R13.reuse, R10.reuse ;  /* 0x0000000d0a0e7223 */ /* 0x1c0fe2000000400a */
[----:B------:R-:W-:-:S04]  /*36d0*/  FFMA.RP R13, R10, R13, R10 ;  /* 0x0000000d0a0d7223 */ /* 0x000fc8000000800a */
[C---:B------:R-:W-:Y:S02]  /*36e0*/  LOP3.LUT R10, R14.reuse, 0x7fffff, RZ, 0xc0, !PT ;  /* 0x007fffff0e0a7812 */ /* 0x040fe400078ec0ff */
[----:B------:R-:W-:Y:S02]  /*36f0*/  FSETP.NEU.FTZ.AND P0, PT, R14, R13, PT ;  /* 0x0000000d0e00720b */ /* 0x000fe40003f1d000 */
[----:B------:R-:W-:Y:S02]  /*3700*/  LOP3.LUT R13, R10, 0x800000, RZ, 0xfc, !PT ;  /* 0x008000000a0d7812 */ /* 0x000fe400078efcff */
[----:B------:R-:W-:Y:S02]  /*3710*/  SEL R10, RZ, 0xffffffff, !P0 ;  /* 0xffffffffff0a7807 */ /* 0x000fe40004000000 */
[----:B------:R-:W-:-:S03]  /*3720*/  LOP3.LUT R5, R16, R13, RZ, 0xc0, !PT ;  /* 0x0000000d10057212 */ /* 0x000fc600078ec0ff */
[----:B------:R-:W-:Y:S01]  /*3730*/  IMAD.MOV R10, RZ, RZ, -R10 ;  /* 0x000000ffff0a7224 */ /* 0x000fe200078e0a0a */
[----:B------:R-:W-:-:S04]  /*3740*/  SHF.R.U32.HI R5, RZ, R4, R5 ;  /* 0x00000004ff057219 */ /* 0x000fc80000011605 */
[----:B------:R-:W-:Y:S02]  /*3750*/  LOP3.LUT P1, RZ, R10, R4, R13, 0xf8, !PT ;  /* 0x000000040aff7212 */ /* 0x000fe4000782f80d */
[C---:B------:R-:W-:Y:S02]  /*3760*/  LOP3.LUT P0, RZ, R5.reuse, 0x1, RZ, 0xc0, !PT ;  /* 0x0000000105ff7812 */ /* 0x040fe4000780c0ff */
[----:B------:R-:W-:-:S04]  /*3770*/  LOP3.LUT P2, RZ, R5, 0x2, RZ, 0xc0, !PT ;  /* 0x0000000205ff7812 */ /* 0x000fc8000784c0ff */
[----:B------:R-:W-:Y:S02]  /*3780*/  PLOP3.LUT P0, PT, P0, P1, P2, 0xe0, 0x0 ;  /* 0x000000000000781c */ /* 0x000fe40000703c20 */
[----:B------:R-:W-:Y:S02]  /*3790*/  LOP3.LUT P1, RZ, R0, 0x7fffff, RZ, 0xc0, !PT ;  /* 0x007fffff00ff7812 */ /* 0x000fe4000782c0ff */
[----:B------:R-:W-:-:S05]  /*37a0*/  SEL R4, RZ, 0x1, !P0 ;  /* 0x00000001ff047807 */ /* 0x000fca0004000000 */
[----:B------:R-:W-:-:S05]  /*37b0*/  IMAD.MOV R4, RZ, RZ, -R4 ;  /* 0x000000ffff047224 */ /* 0x000fca00078e0a04 */
[----:B------:R-:W-:Y:S01]  /*37c0*/  ISETP.GE.AND P0, PT, R4, RZ, PT ;  /* 0x000000ff0400720c */ /* 0x000fe20003f06270 */
[----:B------:R-:W-:-:S05]  /*37d0*/  VIADD R4, R3, 0xffffff04 ;  /* 0xffffff0403047836 */ /* 0x000fca0000000000 */
[----:B------:R-:W-:-:S07]  /*37e0*/  SHF.R.U32.HI R3, RZ, R4, R13 ;  /* 0x00000004ff037219 */ /* 0x000fce000001160d */
[----:B------:R-:W-:-:S05]  /*37f0*/  @!P0 IADD3 R3, PT, PT, R3, 0x1, RZ ;  /* 0x0000000103038810 */ /* 0x000fca0007ffe0ff */
[----:B------:R-:W-:-:S05]  /*3800*/  @!P1 IMAD.SHL.U32 R3, R3, 0x2, RZ ;  /* 0x0000000203039824 */ /* 0x000fca00078e00ff */
[----:B------:R-:W-:Y:S01]  /*3810*/  LOP3.LUT R3, R3, 0x80000000, R0, 0xf8, !PT ;  /* 0x8000000003037812 */ /* 0x000fe200078ef800 */
[----:B------:R-:W-:Y:S06]  /*3820*/  BRA `(.L_x_24) ;  /* 0x0000000000047947 */ /* 0x000fec0003800000 */
.L_x_25:
[----:B------:R0:W1:Y:S02]  /*3830*/  MUFU.RCP R3, R0 ;  /* 0x0000000000037308 */ /* 0x0000640000001000 */
.L_x_24:
[----:B-1-3--:R-:W-:Y:S02]  /*3840*/  IMAD.MOV.U32 R14, RZ, RZ, R3 ;  /* 0x000000ffff0e7224 */ /* 0x00afe400078e0003 */
[----:B------:R-:W-:-:S04]  /*3850*/  IMAD.MOV.U32 R3, RZ, RZ, 0x0 ;  /* 0x00000000ff037424 */ /* 0x000fc800078e00ff */
[----:B0-2---:R-:W-:Y:S05]  /*3860*/  RET.REL.NODEC R2 `(kernelFunc) ;  /* 0xffffffc402e47950 */ /* 0x005fea0003c3ffff */
        .weak           $__internal_1_$__cuda_sm3x_div_rn_noftz_f32_slowpath
        .type           $__internal_1_$__cuda_sm3x_div_rn_noftz_f32_slowpath,@function
        .size           $__internal_1_$__cuda_sm3x_div_rn_noftz_f32_slowpath,(.L_x_36 - $__internal_1_$__cuda_sm3x_div_rn_noftz_f32_slowpath)
$__internal_1_$__cuda_sm3x_div_rn_noftz_f32_slowpath:
[--C-:B------:R-:W-:Y:S01]  /*3870*/  SHF.R.U32.HI R3, RZ, 0x17, R9.reuse ;  /* 0x00000017ff037819 */ /* 0x100fe20000011609 */
[----:B------:R-:W-:Y:S01]  /*3880*/  IMAD.MOV.U32 R17, RZ, RZ, R9 ;  /* 0x000000ffff117224 */ /* 0x000fe200078e0009 */
[----:B------:R-:W-:Y:S02]  /*3890*/  SHF.R.U32.HI R2, RZ, 0x17, R0 ;  /* 0x00000017ff027819 */ /* 0x000fe40000011600 */
[----:B------:R-:W-:Y:S02]  /*38a0*/  LOP3.LUT R3, R3, 0xff, RZ, 0xc0, !PT ;  /* 0x000000ff03037812 */ /* 0x000fe400078ec0ff */
[----:B------:R-:W-:-:S03]  /*38b0*/  LOP3.LUT R16, R2, 0xff, RZ, 0xc0, !PT ;  /* 0x000000ff02107812 */ /* 0x000fc600078ec0ff */
[----:B------:R-:W-:Y:S01]  /*38c0*/  VIADD R5, R3, 0xffffffff ;  /* 0xffffffff03057836 */ /* 0x000fe20000000000 */
[----:B------:R-:W-:-:S04]  /*38d0*/  IADD3 R2, PT, PT, R16, -0x1, RZ ;  /* 0xffffffff10027810 */ /* 0x000fc80007ffe0ff */
[----:B------:R-:W-:-:S04]  /*38e0*/  ISETP.GT.U32.AND P0, PT, R5, 0xfd, PT ;  /* 0x000000fd0500780c */ /* 0x000fc80003f04070 */
[----:B------:R-:W-:Y:S01]  /*38f0*/  ISETP.GT.U32.OR P0, PT, R2, 0xfd, P0 ;  /* 0x000000fd0200780c */ /* 0x000fe20000704470 */
[----:B------:R-:W-:-:S12]  /*3900*/  IMAD.MOV.U32 R2, RZ, RZ, R0 ;  /* 0x000000ffff027224 */ /* 0x000fd800078e0000 */
[----:B------:R-:W-:Y:S01]  /*3910*/  @!P0 IMAD.MOV.U32 R5, RZ, RZ, RZ ;  /* 0x000000ffff058224 */ /* 0x000fe200078e00ff */
[----:B------:R-:W-:Y:S06]  /*3920*/  @!P0 BRA `(.L_x_26) ;  /* 0x0000000000648947 */ /* 0x000fec0003800000 */
[----:B------:R-:W-:Y:S02]  /*3930*/  FSETP.GTU.FTZ.AND P0, PT, |R0|, +INF , PT ;  /* 0x7f8000000000780b */ /* 0x000fe40003f1c200 */
[----:B------:R-:W-:-:S04]  /*3940*/  FSETP.GTU.FTZ.AND P1, PT, |R9|, +INF , PT ;  /* 0x7f8000000900780b */ /* 0x000fc80003f3c200 */
[----:B------:R-:W-:-:S13]  /*3950*/  PLOP3.LUT P0, PT, P0, P1, PT, 0xf8, 0x8f ;  /* 0x00000000008f781c */ /* 0x000fda0000703f70 */
[----:B------:R-:W-:Y:S05]  /*3960*/  @P0 BRA `(.L_x_27) ;  /* 0x00000004004c0947 */ /* 0x000fea0003800000 */
[----:B------:R-:W-:-:S13]  /*3970*/  LOP3.LUT P0, RZ, R17, 0x7fffffff, R2, 0xc8, !PT ;  /* 0x7fffffff11ff7812 */ /* 0x000fda000780c802 */
[----:B------:R-:W-:Y:S05]  /*3980*/  @!P0 BRA `(.L_x_28) ;  /* 0x00000004003c8947 */ /* 0x000fea0003800000 */
[C---:B------:R-:W-:Y:S02]  /*3990*/  FSETP.NEU.FTZ.AND P2, PT, |R0|.reuse, +INF , PT ;  /* 0x7f8000000000780b */ /* 0x040fe40003f5d200 */
[----:B------:R-:W-:Y:S02]  /*39a0*/  FSETP.NEU.FTZ.AND P1, PT, |R9|, +INF , PT ;  /* 0x7f8000000900780b */ /* 0x000fe40003f3d200 */
[----:B------:R-:W-:-:S11]  /*39b0*/  FSETP.NEU.FTZ.AND P0, PT, |R0|, +INF , PT ;  /* 0x7f8000000000780b */ /* 0x000fd60003f1d200 */
[----:B------:R-:W-:Y:S05]  /*39c0*/  @!P1 BRA !P2, `(.L_x_28) ;  /* 0x00000004002c9947 */ /* 0x000fea0005000000 */
[----:B------:R-:W-:-:S04]  /*39d0*/  LOP3.LUT P2, RZ, R2, 0x7fffffff, RZ, 0xc0, !PT ;  /* 0x7fffffff02ff7812 */ /* 0x000fc8000784c0ff */
[----:B------:R-:W-:-:S13]  /*39e0*/  PLOP3.LUT P1, PT, P1, P2, PT, 0x2f, 0xf2 ;  /* 0x0000000000f2781c */ /* 0x000fda0000f24577 */
[----:B------:R-:W-:Y:S05]  /*39f0*/  @P1 BRA `(.L_x_29) ;  /* 0x0000000400181947 */ /* 0x000fea0003800000 */
[----:B------:R-:W-:-:S04]  /*3a00*/  LOP3.LUT P1, RZ, R17, 0x7fffffff, RZ, 0xc0, !PT ;  /* 0x7fffffff11ff7812 */ /* 0x000fc8000782c0ff */
[----:B------:R-:W-:-:S13]  /*3a10*/  PLOP3.LUT P0, PT, P0, P1, PT, 0x2f, 0xf2 ;  /* 0x0000000000f2781c */ /* 0x000fda0000702577 */
[----:B------:R-:W-:Y:S05]  /*3a20*/  @P0 BRA `(.L_x_30) ;  /* 0x0000000400000947 */ /* 0x000fea0003800000 */
[----:B------:R-:W-:-:S05]  /*3a30*/  VIADD R5, R16, 0xffffffff ;  /* 0xffffffff10057836 */ /* 0x000fca0000000000 */
[----:B------:R-:W-:Y:S02]  /*3a40*/  ISETP.GE.AND P0, PT, R5, RZ, PT ;  /* 0x000000ff0500720c */ /* 0x000fe40003f06270 */
[----:B------:R-:W-:-:S04]  /*3a50*/  IADD3 R5, PT, PT, R3, -0x1, RZ ;  /* 0xffffffff03057810 */ /* 0x000fc80007ffe0ff */
[----:B------:R-:W-:-:S07]  /*3a60*/  ISETP.GE.AND P1, PT, R5, RZ, PT ;  /* 0x000000ff0500720c */ /* 0x000fce0003f26270 */
[----:B------:R-:W-:Y:S02]  /*3a70*/  @P0 IMAD.MOV.U32 R5, RZ, RZ, RZ ;  /* 0x000000ffff050224 */ /* 0x000fe400078e00ff */
[----:B------:R-:W-:Y:S01]  /*3a80*/  @!P0 FFMA R2, R0, 1.84467440737095516160e+19, RZ ;  /* 0x5f80000000028823 */ /* 0x000fe200000000ff */
[----:B------:R-:W-:-:S03]  /*3a90*/  @!P0 IMAD.MOV.U32 R5, RZ, RZ, -0x40 ;  /* 0xffffffc0ff058424 */ /* 0x000fc600078e00ff */
[----:B------:R-:W-:Y:S01]  /*3aa0*/  @!P1 FFMA R17, R9, 1.84467440737095516160e+19, RZ ;  /* 0x5f80000009119823 */ /* 0x000fe200000000ff */
[----:B------:R-:W-:-:S07]  /*3ab0*/  @!P1 VIADD R5, R5, 0x40 ;  /* 0x0000004005059836 */ /* 0x000fce0000000000 */
.L_x_26:
[----:B------:R-:W-:Y:S02]  /*3ac0*/  LEA R10, R3, 0xc0800000, 0x17 ;  /* 0xc0800000030a7811 */ /* 0x000fe400078eb8ff */
[----:B------:R-:W-:-:S03]  /*3ad0*/  IADD3 R16, PT, PT, R16, -0x7f, RZ ;  /* 0xffffff8110107810 */ /* 0x000fc60007ffe0ff */
[----:B------:R-:W-:Y:S02]  /*3ae0*/  IMAD.IADD R19, R17, 0x1, -R10 ;  /* 0x0000000111137824 */ /* 0x000fe400078e0a0a */
[C---:B------:R-:W-:Y:S01]  /*3af0*/  IMAD R2, R16.reuse, -0x800000, R2 ;  /* 0xff80000010027824 */ /* 0x040fe200078e0202 */
[----:B------:R-:W-:Y:S01]  /*3b00*/  IADD3 R16, PT, PT, R16, 0x7f, -R3 ;  /* 0x0000007f10107810 */ /* 0x000fe20007ffe803 */
[----:B------:R-:W0:Y:S01]  /*3b10*/  MUFU.RCP R17, R19 ;  /* 0x0000001300117308 */ /* 0x000e220000001000 */
[----:B------:R-:W-:-:S03]  /*3b20*/  FADD.FTZ R21, -R19, -RZ ;  /* 0x800000ff13157221 */ /* 0x000fc60000010100 */
[----:B------:R-:W-:Y:S02]  /*3b30*/  IMAD.IADD R16, R16, 0x1, R5 ;  /* 0x0000000110107824 */ /* 0x000fe400078e0205 */
[----:B0-----:R-:W-:-:S04]  /*3b40*/  FFMA R10, R17, R21, 1 ;  /* 0x3f800000110a7423 */ /* 0x001fc80000000015 */
[----:B------:R-:W-:-:S04]  /*3b50*/  FFMA R17, R17, R10, R17 ;  /* 0x0000000a11117223 */ /* 0x000fc80000000011 */
[----:B------:R-:W-:-:S04]  /*3b60*/  FFMA R10, R2, R17, RZ ;  /* 0x00000011020a7223 */ /* 0x000fc800000000ff */
[----:B------:R-:W-:-:S04]  /*3b70*/  FFMA R20, R21, R10, R2 ;  /* 0x0000000a15147223 */ /* 0x000fc80000000002 */
[----:B------:R-:W-:-:S04]  /*3b80*/  FFMA R10, R17, R20, R10 ;  /* 0x00000014110a7223 */ /* 0x000fc8000000000a */
[----:B------:R-:W-:-:S04]  /*3b90*/  FFMA R21, R21, R10, R2 ;  /* 0x0000000a15157223 */ /* 0x000fc80000000002 */
[----:B------:R-:W-:-:S05]  /*3ba0*/  FFMA R2, R17, R21, R10 ;  /* 0x0000001511027223 */ /* 0x000fca000000000a */
[----:B------:R-:W-:-:S04]  /*3bb0*/  SHF.R.U32.HI R3, RZ, 0x17, R2 ;  /* 0x00000017ff037819 */ /* 0x000fc80000011602 */
[----:B------:R-:W-:-:S05]  /*3bc0*/  LOP3.LUT R3, R3, 0xff, RZ, 0xc0, !PT ;  /* 0x000000ff03037812 */ /* 0x000fca00078ec0ff */
[----:B------:R-:W-:-:S04]  /*3bd0*/  IMAD.IADD R19, R3, 0x1, R16 ;  /* 0x0000000103137824 */ /* 0x000fc800078e0210 */
[----:B------:R-:W-:-:S05]  /*3be0*/  VIADD R3, R19, 0xffffffff ;  /* 0xffffffff13037836 */ /* 0x000fca0000000000 */
[----:B------:R-:W-:-:S13]  /*3bf0*/  ISETP.GE.U32.AND P0, PT, R3, 0xfe, PT ;  /* 0x000000fe0300780c */ /* 0x000fda0003f06070 */
[----:B------:R-:W-:Y:S05]  /*3c00*/  @!P0 BRA `(.L_x_31) ;  /* 0x0000000000808947 */ /* 0x000fea0003800000 */
[----:B------:R-:W-:-:S13]  /*3c10*/  ISETP.GT.AND P0, PT, R19, 0xfe, PT ;  /* 0x000000fe1300780c */ /* 0x000fda0003f04270 */
[----:B------:R-:W-:Y:S05]  /*3c20*/  @P0 BRA `(.L_x_32) ;  /* 0x00000000006c0947 */ /* 0x000fea0003800000 */
[----:B------:R-:W-:-:S13]  /*3c30*/  ISETP.GE.AND P0, PT, R19, 0x1, PT ;  /* 0x000000011300780c */ /* 0x000fda0003f06270 */
[----:B------:R-:W-:Y:S05]  /*3c40*/  @P0 BRA `(.L_x_33) ;  /* 0x0000000000980947 */ /* 0x000fea0003800000 */
[----:B------:R-:W-:Y:S02]  /*3c50*/  ISETP.GE.AND P0, PT, R19, -0x18, PT ;  /* 0xffffffe81300780c */ /* 0x000fe40003f06270 */
[----:B------:R-:W-:-:S11]  /*3c60*/  LOP3.LUT R2, R2, 0x80000000, RZ, 0xc0, !PT ;  /* 0x8000000002027812 */ /* 0x000fd600078ec0ff */
[----:B------:R-:W-:Y:S05]  /*3c70*/  @!P0 BRA `(.L_x_33) ;  /* 0x00000000008c8947 */ /* 0x000fea0003800000 */
[-CC-:B------:R-:W-:Y:S01]  /*3c80*/  FFMA.RZ R3, R17, R21.reuse, R10.reuse ;  /* 0x0000001511037223 */ /* 0x180fe2000000c00a */
[C---:B------:R-:W-:Y:S01]  /*3c90*/  VIADD R16, R19.reuse, 0x20 ;  /* 0x0000002013107836 */ /* 0x040fe20000000000 */
[C---:B------:R-:W-:Y:S02]  /*3ca0*/  ISETP.NE.AND P2, PT, R19.reuse, RZ, PT ;  /* 0x000000ff1300720c */ /* 0x040fe40003f45270 */
[----:B------:R-:W-:Y:S02]  /*3cb0*/  ISETP.NE.AND P1, PT, R19, RZ, PT ;  /* 0x000000ff1300720c */ /* 0x000fe40003f25270 */
[----:B------:R-:W-:Y:S01]  /*3cc0*/  LOP3.LUT R5, R3, 0x7fffff, RZ, 0xc0, !PT ;  /* 0x007fffff03057812 */ /* 0x000fe200078ec0ff */
[CCC-:B------:R-:W-:Y:S01]  /*3cd0*/  FFMA.RP R3, R17.reuse, R21.reuse, R10.reuse ;  /* 0x0000001511037223 */ /* 0x1c0fe2000000800a */
[----:B------:R-:W-:Y:S01]  /*3ce0*/  FFMA.RM R10, R17, R21, R10 ;  /* 0x00000015110a7223 */ /* 0x000fe2000000400a */
[----:B------:R-:W-:Y:S02]  /*3cf0*/  IADD3 R17, PT, PT, -R19, RZ, RZ ;  /* 0x000000ff13117210 */ /* 0x000fe40007ffe1ff */
[----:B------:R-:W-:-:S02]  /*3d00*/  LOP3.LUT R5, R5, 0x800000, RZ, 0xfc, !PT ;  /* 0x0080000005057812 */ /* 0x000fc400078efcff */
[----:B------:R-:W-:Y:S02]  /*3d10*/  FSETP.NEU.FTZ.AND P0, PT, R3, R10, PT ;  /* 0x0000000a0300720b */ /* 0x000fe40003f1d000 */
[----:B------:R-:W-:Y:S02]  /*3d20*/  SHF.L.U32 R16, R5, R16, RZ ;  /* 0x0000001005107219 */ /* 0x000fe400000006ff */
[----:B------:R-:W-:Y:S02]  /*3d30*/  SEL R10, R17, RZ, P2 ;  /* 0x000000ff110a7207 */ /* 0x000fe40001000000 */
[----:B------:R-:W-:Y:S02]  /*3d40*/  ISETP.NE.AND P1, PT, R16, RZ, P1 ;  /* 0x000000ff1000720c */ /* 0x000fe40000f25270 */
[----:B------:R-:W-:Y:S02]  /*3d50*/  SHF.R.U32.HI R10, RZ, R10, R5 ;  /* 0x0000000aff0a7219 */ /* 0x000fe40000011605 */
[----:B------:R-:W-:-:S02]  /*3d60*/  PLOP3.LUT P0, PT, P0, P1, PT, 0xf8, 0x8f ;  /* 0x00000000008f781c */ /* 0x000fc40000703f70 */
[----:B------:R-:W-:Y:S02]  /*3d70*/  SHF.R.U32.HI R16, RZ, 0x1, R10 ;  /* 0x00000001ff107819 */ /* 0x000fe4000001160a */
[----:B------:R-:W-:-:S04]  /*3d80*/  SEL R3, RZ, 0x1, !P0 ;  /* 0x00000001ff037807 */ /* 0x000fc80004000000 */
[----:B------:R-:W-:-:S04]  /*3d90*/  LOP3.LUT R3, R3, 0x1, R16, 0xf8, !PT ;  /* 0x0000000103037812 */ /* 0x000fc800078ef810 */
[----:B------:R-:W-:-:S05]  /*3da0*/  LOP3.LUT R3, R3, R10, RZ, 0xc0, !PT ;  /* 0x0000000a03037212 */ /* 0x000fca00078ec0ff */
[----:B------:R-:W-:-:S05]  /*3db0*/  IMAD.IADD R3, R16, 0x1, R3 ;  /* 0x0000000110037824 */ /* 0x000fca00078e0203 */
[----:B------:R-:W-:Y:S01]  /*3dc0*/  LOP3.LUT R2, R3, R2, RZ, 0xfc, !PT ;  /* 0x0000000203027212 */ /* 0x000fe200078efcff */
[----:B------:R-:W-:Y:S06]  /*3dd0*/  BRA `(.L_x_33) ;  /* 0x0000000000347947 */ /* 0x000fec0003800000 */
.L_x_32:
[----:B------:R-:W-:-:S04]  /*3de0*/  LOP3.LUT R2, R2, 0x80000000, RZ, 0xc0, !PT ;  /* 0x8000000002027812 */ /* 0x000fc800078ec0ff */
[----:B------:R-:W-:Y:S01]  /*3df0*/  LOP3.LUT R2, R2, 0x7f800000, RZ, 0xfc, !PT ;  /* 0x7f80000002027812 */ /* 0x000fe200078efcff */
[----:B------:R-:W-:Y:S06]  /*3e00*/  BRA `(.L_x_33) ;  /* 0x0000000000287947 */ /* 0x000fec0003800000 */
.L_x_31:
[----:B------:R-:W-:Y:S01]  /*3e10*/  IMAD R2, R16, 0x800000, R2 ;  /* 0x0080000010027824 */ /* 0x000fe200078e0202 */
[----:B------:R-:W-:Y:S06]  /*3e20*/  BRA `(.L_x_33) ;  /* 0x0000000000207947 */ /* 0x000fec0003800000 */
.L_x_30:
[----:B------:R-:W-:-:S04]  /*3e30*/  LOP3.LUT R2, R17, 0x80000000, R2, 0x48, !PT ;  /* 0x8000000011027812 */ /* 0x000fc800078e4802 */
[----:B------:R-:W-:Y:S01]  /*3e40*/  LOP3.LUT R2, R2, 0x7f800000, RZ, 0xfc, !PT ;  /* 0x7f80000002027812 */ /* 0x000fe200078efcff */
[----:B------:R-:W-:Y:S06]  /*3e50*/  BRA `(.L_x_33) ;  /* 0x0000000000147947 */ /* 0x000fec0003800000 */
.L_x_29:
[----:B------:R-:W-:Y:S01]  /*3e60*/  LOP3.LUT R2, R17, 0x80000000, R2, 0x48, !PT ;  /* 0x8000000011027812 */ /* 0x000fe200078e4802 */
[----:B------:R-:W-:Y:S06]  /*3e70*/  BRA `(.L_x_33) ;  /* 0x00000000000c7947 */ /* 0x000fec0003800000 */
.L_x_28:
[----:B------:R-:W0:Y:S01]  /*3e80*/  MUFU.RSQ R2, -QNAN ;  /* 0xffc0000000027908 */ /* 0x000e220000001400 */
[----:B------:R-:W-:Y:S05]  /*3e90*/  BRA `(.L_x_33) ;  /* 0x0000000000047947 */ /* 0x000fea0003800000 */
.L_x_27:
[----:B------:R-:W-:-:S07]  /*3ea0*/  FADD.FTZ R2, R0, R9 ;  /* 0x0000000900027221 */ /* 0x000fce0000010000 */
.L_x_33:
[----:B------:R-:W-:-:S04]  /*3eb0*/  IMAD.MOV.U32 R5, RZ, RZ, 0x0 ;  /* 0x00000000ff057424 */ /* 0x000fc800078e00ff */
[----:B0-----:R-:W-:Y:S05]  /*3ec0*/  RET.REL.NODEC R4 `(kernelFunc) ;  /* 0xffffffc0044c7950 */ /* 0x001fea0003c3ffff */
.L_x_34:
[----:B------:R-:W-:-:S00]  /*3ed0*/  BRA `(.L_x_34) ;  /* 0xfffffffc00fc7947 */ /* 0x000fc0000383ffff */
[----:B------:R-:W-:-:S00]  /*3ee0*/  NOP ;  /* 0x0000000000007918 */ /* 0x000fc00000000000 */
        /* <DEDUP_REMOVED lines=9> */
.L_x_36:


//--------------------- .nv.global.init           --------------------------
	.section	.nv.global.init,"aw",@progbits
	.align	4
.nv.global.init:
	.type		__cudart_i2opi_f,@object
	.size		__cudart_i2opi_f,(.L_0 - __cudart_i2opi_f)
__cudart_i2opi_f:
        /*0000*/ 	.byte	0x41, 0x90, 0x43, 0x3c, 0x99, 0x95, 0x62, 0xdb, 0xc0, 0xdd, 0x34, 0xf5, 0xd1, 0x57, 0x27, 0xfc
        /*0010*/ 	.byte	0x29, 0x15, 0x44, 0x4e, 0x6e, 0x83, 0xf9, 0xa2
.L_0:


//--------------------- .nv.shared.reserved.0     --------------------------
	.section	.nv.shared.reserved.0,"aw",@nobits
	.weak		__nv_reservedSMEM_offset_0_alias
	.size		__nv_reservedSMEM_offset_0_alias, 0, 64
	.other		__nv_reservedSMEM_offset_0_alias,@"STO_CUDA_RESERVED_SHARED STV_DEFAULT"
__nv_reservedSMEM_offset_0_alias:
	.zero		0
	.zero		64


//--------------------- .nv.constant0.kernelFunc  --------------------------
	.section	.nv.constant0.kernelFunc,"a",@progbits
	.sectionflags	@""
	.align	4
.nv.constant0.kernelFunc:
	.zero		1040


//--------------------- SYMBOLS --------------------------

	.type		.nv.reservedSmem.offset0,@object
	.size		.nv.reservedSmem.offset0,0x4
